//
// Generated by NVIDIA NVVM Compiler
//
// Compiler Build ID: CL-36424714
// Cuda compilation tools, release 13.0, V13.0.88
// Based on NVVM 20.0.0
//

.version 9.0
.target sm_100
.address_size 64

	// .globl	_Z15calculateKernelPfS_y

.visible .entry _Z15calculateKernelPfS_y(
	.param .u64 .ptr .align 1 _Z15calculateKernelPfS_y_param_0,
	.param .u64 .ptr .align 1 _Z15calculateKernelPfS_y_param_1,
	.param .u64 _Z15calculateKernelPfS_y_param_2
)
{
	.reg .pred 	%p<3>;
	.reg .b32 	%r<10>;
	.reg .b32 	%f<9>;
	.reg .b64 	%rd<38>;

	ld.param.u64 	%rd10, [_Z15calculateKernelPfS_y_param_0];
	ld.param.u64 	%rd11, [_Z15calculateKernelPfS_y_param_1];
	ld.param.u64 	%rd12, [_Z15calculateKernelPfS_y_param_2];
	mov.u32 	%r1, %ctaid.x;
	mov.u32 	%r2, %ntid.x;
	mov.u32 	%r3, %tid.x;
	mad.lo.s32 	%r4, %r1, %r2, %r3;
	cvt.s64.s32 	%rd1, %r4;
	add.s64 	%rd2, %rd12, -2;
	or.b64  	%rd13, %rd1, %rd2;
	and.b64  	%rd14, %rd13, -4294967296;
	setp.ne.s64 	%p1, %rd14, 0;
	@%p1 bra 	$L__BB0_2;
	cvt.u32.u64 	%r5, %rd2;
	cvt.u32.u64 	%r6, %rd1;
	div.u32 	%r7, %r6, %r5;
	mul.lo.s32 	%r8, %r7, %r5;
	sub.s32 	%r9, %r6, %r8;
	cvt.u64.u32 	%rd36, %r7;
	cvt.u64.u32 	%rd37, %r9;
	bra.uni 	$L__BB0_3;
$L__BB0_2:
	div.u64 	%rd36, %rd1, %rd2;
	mul.lo.s64 	%rd15, %rd36, %rd2;
	sub.s64 	%rd37, %rd1, %rd15;
$L__BB0_3:
	add.s64 	%rd16, %rd37, %rd12;
	mad.lo.s64 	%rd9, %rd36, %rd12, %rd16;
	mul.lo.s64 	%rd17, %rd2, %rd2;
	setp.le.u64 	%p2, %rd17, %rd1;
	@%p2 bra 	$L__BB0_5;
	cvta.to.global.u64 	%rd18, %rd10;
	cvta.to.global.u64 	%rd19, %rd11;
	shl.b64 	%rd20, %rd9, 32;
	add.s64 	%rd21, %rd20, 4294967296;
	shr.s64 	%rd22, %rd21, 32;
	sub.s64 	%rd23, %rd22, %rd12;
	shl.b64 	%rd24, %rd23, 2;
	add.s64 	%rd25, %rd18, %rd24;
	ld.global.f32 	%f1, [%rd25];
	add.s64 	%rd26, %rd22, %rd12;
	shl.b64 	%rd27, %rd26, 2;
	add.s64 	%rd28, %rd18, %rd27;
	ld.global.f32 	%f2, [%rd28];
	add.f32 	%f3, %f1, %f2;
	add.s64 	%rd29, %rd20, 8589934592;
	shr.s64 	%rd30, %rd29, 30;
	add.s64 	%rd31, %rd18, %rd30;
	ld.global.f32 	%f4, [%rd31];
	add.f32 	%f5, %f3, %f4;
	shr.s64 	%rd32, %rd20, 30;
	add.s64 	%rd33, %rd18, %rd32;
	ld.global.f32 	%f6, [%rd33];
	add.f32 	%f7, %f5, %f6;
	mul.f32 	%f8, %f7, 0f3E800000;
	shr.s64 	%rd34, %rd21, 30;
	add.s64 	%rd35, %rd19, %rd34;
	st.global.f32 	[%rd35], %f8;
$L__BB0_5:
	ret;

}
	// .globl	_Z21calculateKernelUpdatePfS_yy
.visible .entry _Z21calculateKernelUpdatePfS_yy(
	.param .u64 .ptr .align 1 _Z21calculateKernelUpdatePfS_yy_param_0,
	.param .u64 .ptr .align 1 _Z21calculateKernelUpdatePfS_yy_param_1,
	.param .u64 _Z21calculateKernelUpdatePfS_yy_param_2,
	.param .u64 _Z21calculateKernelUpdatePfS_yy_param_3
)
{
	.reg .pred 	%p<53>;
	.reg .b32 	%r<46>;
	.reg .b32 	%f<21>;
	.reg .b64 	%rd<218>;

	ld.param.u64 	%rd89, [_Z21calculateKernelUpdatePfS_yy_param_0];
	ld.param.u64 	%rd86, [_Z21calculateKernelUpdatePfS_yy_param_1];
	ld.param.u64 	%rd87, [_Z21calculateKernelUpdatePfS_yy_param_2];
	ld.param.u64 	%rd88, [_Z21calculateKernelUpdatePfS_yy_param_3];
	cvta.to.global.u64 	%rd1, %rd89;
	mov.u32 	%r1, %ctaid.x;
	mov.u32 	%r2, %ntid.x;
	mov.u32 	%r3, %tid.x;
	mad.lo.s32 	%r4, %r1, %r2, %r3;
	cvt.u64.u32 	%rd198, %r4;
	shl.b64 	%rd3, %rd88, 2;
	not.b64 	%rd4, %rd88;
	add.s64 	%rd5, %rd87, %rd4;
	mul.lo.s64 	%rd90, %rd3, %rd5;
	setp.le.u64 	%p1, %rd90, %rd198;
	@%p1 bra 	$L__BB1_67;
	mul.lo.s64 	%rd91, %rd87, 3;
	sub.s64 	%rd92, %rd91, %rd3;
	add.s64 	%rd93, %rd92, -4;
	mul.lo.s64 	%rd94, %rd93, %rd88;
	setp.gt.u64 	%p2, %rd94, %rd198;
	@%p2 bra 	$L__BB1_3;
	shl.b64 	%rd95, %rd88, 1;
	not.b64 	%rd96, %rd95;
	add.s64 	%rd97, %rd87, %rd96;
	mad.lo.s64 	%rd198, %rd97, %rd97, %rd198;
	bra.uni 	$L__BB1_8;
$L__BB1_3:
	mul.lo.s64 	%rd7, %rd88, %rd87;
	add.s64 	%rd98, %rd7, -1;
	setp.ge.u64 	%p3, %rd98, %rd198;
	@%p3 bra 	$L__BB1_8;
	sub.s64 	%rd8, %rd198, %rd7;
	shl.b64 	%rd9, %rd88, 1;
	or.b64  	%rd99, %rd8, %rd9;
	and.b64  	%rd100, %rd99, -4294967296;
	setp.ne.s64 	%p4, %rd100, 0;
	@%p4 bra 	$L__BB1_6;
	cvt.u32.u64 	%r5, %rd9;
	cvt.u32.u64 	%r6, %rd8;
	div.u32 	%r7, %r6, %r5;
	cvt.u64.u32 	%rd197, %r7;
	bra.uni 	$L__BB1_7;
$L__BB1_6:
	div.u64 	%rd197, %rd8, %rd9;
$L__BB1_7:
	not.b64 	%rd101, %rd9;
	add.s64 	%rd102, %rd87, %rd101;
	mad.lo.s64 	%rd103, %rd102, %rd197, %rd102;
	add.s64 	%rd198, %rd103, %rd198;
$L__BB1_8:
	add.s64 	%rd15, %rd87, 2;
	add.s64 	%rd16, %rd87, -1;
	or.b64  	%rd104, %rd198, %rd16;
	and.b64  	%rd105, %rd104, -4294967296;
	setp.ne.s64 	%p5, %rd105, 0;
	@%p5 bra 	$L__BB1_10;
	cvt.u32.u64 	%r8, %rd16;
	cvt.u32.u64 	%r9, %rd198;
	div.u32 	%r10, %r9, %r8;
	cvt.u64.u32 	%rd199, %r10;
	bra.uni 	$L__BB1_11;
$L__BB1_10:
	div.u64 	%rd199, %rd198, %rd16;
$L__BB1_11:
	shl.b64 	%rd106, %rd199, 1;
	add.s64 	%rd107, %rd15, %rd198;
	add.s64 	%rd217, %rd107, %rd106;
	add.s64 	%rd203, %rd217, -1;
	add.s64 	%rd22, %rd87, 1;
	or.b64  	%rd108, %rd203, %rd22;
	and.b64  	%rd109, %rd108, -4294967296;
	setp.ne.s64 	%p6, %rd109, 0;
	@%p6 bra 	$L__BB1_13;
	cvt.u32.u64 	%r11, %rd22;
	cvt.u32.u64 	%r12, %rd203;
	div.u32 	%r13, %r12, %r11;
	mul.lo.s32 	%r14, %r13, %r11;
	sub.s32 	%r15, %r12, %r14;
	cvt.u64.u32 	%rd200, %r13;
	cvt.u64.u32 	%rd201, %r15;
	bra.uni 	$L__BB1_14;
$L__BB1_13:
	div.u64 	%rd200, %rd203, %rd22;
	mul.lo.s64 	%rd110, %rd200, %rd22;
	sub.s64 	%rd201, %rd203, %rd110;
$L__BB1_14:
	setp.lt.u64 	%p7, %rd88, %rd200;
	sub.s64 	%rd29, %rd87, %rd88;
	setp.lt.u64 	%p8, %rd200, %rd29;
	and.pred  	%p9, %p7, %p8;
	setp.lt.u64 	%p10, %rd88, %rd201;
	and.pred  	%p11, %p9, %p10;
	setp.lt.u64 	%p12, %rd201, %rd29;
	mov.f32 	%f17, 0f00000000;
	and.pred  	%p13, %p12, %p11;
	@%p13 bra 	$L__BB1_23;
	mad.lo.s64 	%rd111, %rd5, %rd15, 1;
	setp.lt.u64 	%p14, %rd203, %rd111;
	@%p14 bra 	$L__BB1_17;
	shl.b64 	%rd112, %rd88, 1;
	not.b64 	%rd113, %rd112;
	add.s64 	%rd114, %rd87, %rd113;
	mul.lo.s64 	%rd115, %rd114, %rd114;
	sub.s64 	%rd203, %rd203, %rd115;
	bra.uni 	$L__BB1_22;
$L__BB1_17:
	mad.lo.s64 	%rd116, %rd22, %rd88, %rd22;
	add.s64 	%rd117, %rd116, %rd88;
	setp.ge.u64 	%p15, %rd117, %rd203;
	@%p15 bra 	$L__BB1_22;
	mad.lo.s64 	%rd31, %rd15, %rd4, %rd203;
	or.b64  	%rd118, %rd31, %rd22;
	and.b64  	%rd119, %rd118, -4294967296;
	setp.ne.s64 	%p16, %rd119, 0;
	@%p16 bra 	$L__BB1_20;
	cvt.u32.u64 	%r16, %rd22;
	cvt.u32.u64 	%r17, %rd31;
	div.u32 	%r18, %r17, %r16;
	cvt.u64.u32 	%rd202, %r18;
	bra.uni 	$L__BB1_21;
$L__BB1_20:
	div.u64 	%rd202, %rd31, %rd22;
$L__BB1_21:
	not.b64 	%rd120, %rd202;
	shl.b64 	%rd121, %rd88, 1;
	not.b64 	%rd122, %rd121;
	add.s64 	%rd123, %rd87, %rd122;
	mad.lo.s64 	%rd203, %rd123, %rd120, %rd203;
$L__BB1_22:
	shl.b64 	%rd124, %rd203, 2;
	add.s64 	%rd125, %rd1, %rd124;
	ld.global.f32 	%f17, [%rd125];
$L__BB1_23:
	add.s64 	%rd37, %rd217, 1;
	or.b64  	%rd126, %rd37, %rd22;
	and.b64  	%rd127, %rd126, -4294967296;
	setp.ne.s64 	%p17, %rd127, 0;
	@%p17 bra 	$L__BB1_25;
	cvt.u32.u64 	%r19, %rd22;
	cvt.u32.u64 	%r20, %rd37;
	div.u32 	%r21, %r20, %r19;
	mul.lo.s32 	%r22, %r21, %r19;
	sub.s32 	%r23, %r20, %r22;
	cvt.u64.u32 	%rd204, %r21;
	cvt.u64.u32 	%rd205, %r23;
	bra.uni 	$L__BB1_26;
$L__BB1_25:
	div.u64 	%rd204, %rd37, %rd22;
	mul.lo.s64 	%rd128, %rd204, %rd22;
	sub.s64 	%rd205, %rd37, %rd128;
$L__BB1_26:
	setp.lt.u64 	%p18, %rd88, %rd204;
	setp.lt.u64 	%p19, %rd204, %rd29;
	and.pred  	%p20, %p18, %p19;
	setp.lt.u64 	%p21, %rd88, %rd205;
	and.pred  	%p22, %p20, %p21;
	setp.lt.u64 	%p23, %rd205, %rd29;
	mov.f32 	%f18, 0f00000000;
	and.pred  	%p24, %p23, %p22;
	@%p24 bra 	$L__BB1_35;
	mad.lo.s64 	%rd129, %rd5, %rd15, 1;
	setp.lt.u64 	%p25, %rd37, %rd129;
	@%p25 bra 	$L__BB1_29;
	shl.b64 	%rd130, %rd88, 1;
	not.b64 	%rd131, %rd130;
	add.s64 	%rd132, %rd87, %rd131;
	mul.lo.s64 	%rd133, %rd132, %rd132;
	sub.s64 	%rd207, %rd37, %rd133;
	bra.uni 	$L__BB1_34;
$L__BB1_29:
	mad.lo.s64 	%rd134, %rd22, %rd88, %rd22;
	add.s64 	%rd135, %rd134, %rd88;
	setp.ge.u64 	%p26, %rd135, %rd37;
	mov.u64 	%rd207, %rd37;
	@%p26 bra 	$L__BB1_34;
	mad.lo.s64 	%rd45, %rd15, %rd4, %rd37;
	or.b64  	%rd136, %rd45, %rd22;
	and.b64  	%rd137, %rd136, -4294967296;
	setp.ne.s64 	%p27, %rd137, 0;
	@%p27 bra 	$L__BB1_32;
	cvt.u32.u64 	%r24, %rd22;
	cvt.u32.u64 	%r25, %rd45;
	div.u32 	%r26, %r25, %r24;
	cvt.u64.u32 	%rd206, %r26;
	bra.uni 	$L__BB1_33;
$L__BB1_32:
	div.u64 	%rd206, %rd45, %rd22;
$L__BB1_33:
	not.b64 	%rd138, %rd206;
	shl.b64 	%rd139, %rd88, 1;
	not.b64 	%rd140, %rd139;
	add.s64 	%rd141, %rd87, %rd140;
	mad.lo.s64 	%rd207, %rd141, %rd138, %rd37;
$L__BB1_34:
	shl.b64 	%rd142, %rd207, 2;
	add.s64 	%rd143, %rd1, %rd142;
	ld.global.f32 	%f18, [%rd143];
$L__BB1_35:
	not.b64 	%rd144, %rd87;
	add.s64 	%rd211, %rd217, %rd144;
	or.b64  	%rd145, %rd211, %rd22;
	and.b64  	%rd146, %rd145, -4294967296;
	setp.ne.s64 	%p28, %rd146, 0;
	@%p28 bra 	$L__BB1_37;
	cvt.u32.u64 	%r27, %rd22;
	cvt.u32.u64 	%r28, %rd211;
	div.u32 	%r29, %r28, %r27;
	mul.lo.s32 	%r30, %r29, %r27;
	sub.s32 	%r31, %r28, %r30;
	cvt.u64.u32 	%rd208, %r29;
	cvt.u64.u32 	%rd209, %r31;
	bra.uni 	$L__BB1_38;
$L__BB1_37:
	div.u64 	%rd208, %rd211, %rd22;
	mul.lo.s64 	%rd147, %rd208, %rd22;
	sub.s64 	%rd209, %rd211, %rd147;
$L__BB1_38:
	setp.lt.u64 	%p29, %rd88, %rd208;
	setp.lt.u64 	%p30, %rd208, %rd29;
	and.pred  	%p31, %p29, %p30;
	setp.lt.u64 	%p32, %rd88, %rd209;
	and.pred  	%p33, %p31, %p32;
	setp.lt.u64 	%p34, %rd209, %rd29;
	mov.f32 	%f19, 0f00000000;
	and.pred  	%p35, %p34, %p33;
	@%p35 bra 	$L__BB1_47;
	mad.lo.s64 	%rd148, %rd5, %rd15, 1;
	setp.lt.u64 	%p36, %rd211, %rd148;
	@%p36 bra 	$L__BB1_41;
	shl.b64 	%rd149, %rd88, 1;
	not.b64 	%rd150, %rd149;
	add.s64 	%rd151, %rd87, %rd150;
	mul.lo.s64 	%rd152, %rd151, %rd151;
	sub.s64 	%rd211, %rd211, %rd152;
	bra.uni 	$L__BB1_46;
$L__BB1_41:
	mad.lo.s64 	%rd153, %rd22, %rd88, %rd22;
	add.s64 	%rd154, %rd153, %rd88;
	setp.ge.u64 	%p37, %rd154, %rd211;
	@%p37 bra 	$L__BB1_46;
	mad.lo.s64 	%rd59, %rd15, %rd4, %rd211;
	or.b64  	%rd155, %rd59, %rd22;
	and.b64  	%rd156, %rd155, -4294967296;
	setp.ne.s64 	%p38, %rd156, 0;
	@%p38 bra 	$L__BB1_44;
	cvt.u32.u64 	%r32, %rd22;
	cvt.u32.u64 	%r33, %rd59;
	div.u32 	%r34, %r33, %r32;
	cvt.u64.u32 	%rd210, %r34;
	bra.uni 	$L__BB1_45;
$L__BB1_44:
	div.u64 	%rd210, %rd59, %rd22;
$L__BB1_45:
	not.b64 	%rd157, %rd210;
	shl.b64 	%rd158, %rd88, 1;
	not.b64 	%rd159, %rd158;
	add.s64 	%rd160, %rd87, %rd159;
	mad.lo.s64 	%rd211, %rd160, %rd157, %rd211;
$L__BB1_46:
	shl.b64 	%rd161, %rd211, 2;
	add.s64 	%rd162, %rd1, %rd161;
	ld.global.f32 	%f19, [%rd162];
$L__BB1_47:
	add.s64 	%rd215, %rd37, %rd87;
	or.b64  	%rd163, %rd215, %rd22;
	and.b64  	%rd164, %rd163, -4294967296;
	setp.ne.s64 	%p39, %rd164, 0;
	@%p39 bra 	$L__BB1_49;
	cvt.u32.u64 	%r35, %rd22;
	cvt.u32.u64 	%r36, %rd215;
	div.u32 	%r37, %r36, %r35;
	mul.lo.s32 	%r38, %r37, %r35;
	sub.s32 	%r39, %r36, %r38;
	cvt.u64.u32 	%rd212, %r37;
	cvt.u64.u32 	%rd213, %r39;
	bra.uni 	$L__BB1_50;
$L__BB1_49:
	div.u64 	%rd212, %rd215, %rd22;
	mul.lo.s64 	%rd165, %rd212, %rd22;
	sub.s64 	%rd213, %rd215, %rd165;
$L__BB1_50:
	setp.lt.u64 	%p40, %rd88, %rd212;
	setp.lt.u64 	%p41, %rd212, %rd29;
	and.pred  	%p42, %p40, %p41;
	setp.lt.u64 	%p43, %rd88, %rd213;
	and.pred  	%p44, %p42, %p43;
	setp.lt.u64 	%p45, %rd213, %rd29;
	mov.f32 	%f20, 0f00000000;
	and.pred  	%p46, %p45, %p44;
	@%p46 bra 	$L__BB1_59;
	mad.lo.s64 	%rd166, %rd5, %rd15, 1;
	setp.lt.u64 	%p47, %rd215, %rd166;
	@%p47 bra 	$L__BB1_53;
	shl.b64 	%rd167, %rd88, 1;
	not.b64 	%rd168, %rd167;
	add.s64 	%rd169, %rd87, %rd168;
	mul.lo.s64 	%rd170, %rd169, %rd169;
	sub.s64 	%rd215, %rd215, %rd170;
	bra.uni 	$L__BB1_58;
$L__BB1_53:
	mad.lo.s64 	%rd171, %rd22, %rd88, %rd22;
	add.s64 	%rd172, %rd171, %rd88;
	setp.ge.u64 	%p48, %rd172, %rd215;
	@%p48 bra 	$L__BB1_58;
	mad.lo.s64 	%rd73, %rd15, %rd4, %rd215;
	or.b64  	%rd173, %rd73, %rd22;
	and.b64  	%rd174, %rd173, -4294967296;
	setp.ne.s64 	%p49, %rd174, 0;
	@%p49 bra 	$L__BB1_56;
	cvt.u32.u64 	%r40, %rd22;
	cvt.u32.u64 	%r41, %rd73;
	div.u32 	%r42, %r41, %r40;
	cvt.u64.u32 	%rd214, %r42;
	bra.uni 	$L__BB1_57;
$L__BB1_56:
	div.u64 	%rd214, %rd73, %rd22;
$L__BB1_57:
	not.b64 	%rd175, %rd214;
	shl.b64 	%rd176, %rd88, 1;
	not.b64 	%rd177, %rd176;
	add.s64 	%rd178, %rd87, %rd177;
	mad.lo.s64 	%rd215, %rd178, %rd175, %rd215;
$L__BB1_58:
	shl.b64 	%rd179, %rd215, 2;
	add.s64 	%rd180, %rd1, %rd179;
	ld.global.f32 	%f20, [%rd180];
$L__BB1_59:
	add.f32 	%f14, %f17, %f18;
	add.f32 	%f15, %f14, %f19;
	add.f32 	%f9, %f15, %f20;
	mad.lo.s64 	%rd181, %rd5, %rd15, 1;
	setp.lt.u64 	%p50, %rd217, %rd181;
	@%p50 bra 	$L__BB1_61;
	shl.b64 	%rd182, %rd88, 1;
	not.b64 	%rd183, %rd182;
	add.s64 	%rd184, %rd87, %rd183;
	mul.lo.s64 	%rd185, %rd184, %rd184;
	sub.s64 	%rd217, %rd217, %rd185;
	bra.uni 	$L__BB1_66;
$L__BB1_61:
	mad.lo.s64 	%rd186, %rd22, %rd88, %rd22;
	add.s64 	%rd187, %rd186, %rd88;
	setp.ge.u64 	%p51, %rd187, %rd217;
	@%p51 bra 	$L__BB1_66;
	mad.lo.s64 	%rd80, %rd15, %rd4, %rd217;
	or.b64  	%rd188, %rd80, %rd22;
	and.b64  	%rd189, %rd188, -4294967296;
	setp.ne.s64 	%p52, %rd189, 0;
	@%p52 bra 	$L__BB1_64;
	cvt.u32.u64 	%r43, %rd22;
	cvt.u32.u64 	%r44, %rd80;
	div.u32 	%r45, %r44, %r43;
	cvt.u64.u32 	%rd216, %r45;
	bra.uni 	$L__BB1_65;
$L__BB1_64:
	div.u64 	%rd216, %rd80, %rd22;
$L__BB1_65:
	not.b64 	%rd190, %rd216;
	shl.b64 	%rd191, %rd88, 1;
	not.b64 	%rd192, %rd191;
	add.s64 	%rd193, %rd87, %rd192;
	mad.lo.s64 	%rd217, %rd193, %rd190, %rd217;
$L__BB1_66:
	cvta.to.global.u64 	%rd194, %rd86;
	shl.b64 	%rd195, %rd217, 2;
	add.s64 	%rd196, %rd194, %rd195;
	mul.f32 	%f16, %f9, 0f3E800000;
	st.global.f32 	[%rd196], %f16;
$L__BB1_67:
	ret;

}


// ===== COMPILED SASS (sm_100) =====

	.target	sm_100

	.elftype	@"ET_EXEC"


//--------------------- .note.nv.tkinfo           --------------------------
	.section	.note.nv.tkinfo,"",@"SHT_NOTE"
	.sectionflags	@"SHF_NOTE_NV_TKINFO"
	.tkinfo
        /*0018*/ 	.word	0x00000002
        /*0030*/ 	.string	""
        /*0030*/ 	.string	"ptxas"
        /*0030*/ 	.string	"Cuda compilation tools, release 13.0, V13.0.88"
        /*0030*/ 	.string	"Build cuda_13.0.r13.0/compiler.36424714_0"
        /*0030*/ 	.string	"-arch sm_100 -m 64 "



//--------------------- .note.nv.cuinfo           --------------------------
	.section	.note.nv.cuinfo,"",@"SHT_NOTE"
	.sectionflags	@"SHF_NOTE_NV_CUINFO"
        /*0018*/ 	.short	0x0002
        /*001a*/ 	.short	0x0064
        /*001c*/ 	.short	0x0082
	.zero		2


//--------------------- .nv.info                  --------------------------
	.section	.nv.info,"",@"SHT_CUDA_INFO"
	.align	4


	//----- nvinfo : EIATTR_REGCOUNT
	.align		4
        /*0000*/ 	.byte	0x04, 0x2f
        /*0002*/ 	.short	(.L_1 - .L_0)
	.align		4
.L_0:
        /*0004*/ 	.word	index@(_Z15calculateKernelPfS_y)
        /*0008*/ 	.word	0x00000010


	//----- nvinfo : EIATTR_FRAME_SIZE
	.align		4
.L_1:
        /*000c*/ 	.byte	0x04, 0x11
        /*000e*/ 	.short	(.L_3 - .L_2)
	.align		4
.L_2:
        /*0010*/ 	.word	index@($__internal_1_$__cuda_sm20_div_u64)
        /*0014*/ 	.word	0x00000000


	//----- nvinfo : EIATTR_FRAME_SIZE
	.align		4
.L_3:
        /*0018*/ 	.byte	0x04, 0x11
        /*001a*/ 	.short	(.L_5 - .L_4)
	.align		4
.L_4:
        /*001c*/ 	.word	index@(_Z15calculateKernelPfS_y)
        /*0020*/ 	.word	0x00000000


	//----- nvinfo : EIATTR_REGCOUNT
	.align		4
.L_5:
        /*0024*/ 	.byte	0x04, 0x2f
        /*0026*/ 	.short	(.L_7 - .L_6)
	.align		4
.L_6:
        /*0028*/ 	.word	index@(_Z21calculateKernelUpdatePfS_yy)
        /*002c*/ 	.word	0x00000020


	//----- nvinfo : EIATTR_FRAME_SIZE
	.align		4
.L_7:
        /*0030*/ 	.byte	0x04, 0x11
        /*0032*/ 	.short	(.L_9 - .L_8)
	.align		4
.L_8:
        /*0034*/ 	.word	index@($__internal_0_$__cuda_sm20_div_u64)
        /*0038*/ 	.word	0x00000000


	//----- nvinfo : EIATTR_FRAME_SIZE
	.align		4
.L_9:
        /*003c*/ 	.byte	0x04, 0x11
        /*003e*/ 	.short	(.L_11 - .L_10)
	.align		4
.L_10:
        /*0040*/ 	.word	index@(_Z21calculateKernelUpdatePfS_yy)
        /*0044*/ 	.word	0x00000000


	//----- nvinfo : EIATTR_MIN_STACK_SIZE
	.align		4
.L_11:
        /*0048*/ 	.byte	0x04, 0x12
        /*004a*/ 	.short	(.L_13 - .L_12)
	.align		4
.L_12:
        /*004c*/ 	.word	index@(_Z21calculateKernelUpdatePfS_yy)
        /*0050*/ 	.word	0x00000000


	//----- nvinfo : EIATTR_MIN_STACK_SIZE
	.align		4
.L_13:
        /*0054*/ 	.byte	0x04, 0x12
        /*0056*/ 	.short	(.L_15 - .L_14)
	.align		4
.L_14:
        /*0058*/ 	.word	index@(_Z15calculateKernelPfS_y)
        /*005c*/ 	.word	0x00000000
.L_15:


//--------------------- .nv.compat                --------------------------
	.section	.nv.compat,"",@"SHT_CUDA_COMPAT_INFO"
	.align	4
        /*0000*/ 	.byte	0x02, 0x09, 0x00, 0x00, 0x02, 0x02, 0x01, 0x00, 0x02, 0x05, 0x05, 0x00, 0x03, 0x07, 0x01, 0x01
        /*0010*/ 	.byte	0x02, 0x03, 0x00, 0x00, 0x02, 0x06, 0x01, 0x00, 0x04, 0x0b, 0x08, 0x00, 0x09, 0x00, 0x00, 0x00
        /*0020*/ 	.byte	0x00, 0x00, 0x00, 0x00


//--------------------- .nv.info._Z21calculateKernelUpdatePfS_yy --------------------------
	.section	.nv.info._Z21calculateKernelUpdatePfS_yy,"",@"SHT_CUDA_INFO"
	.sectionflags	@""
	.align	4


	//----- nvinfo : EIATTR_CUDA_API_VERSION
	.align		4
        /*0000*/ 	.byte	0x04, 0x37
        /*0002*/ 	.short	(.L_17 - .L_16)
.L_16:
        /*0004*/ 	.word	0x00000082


	//----- nvinfo : EIATTR_KPARAM_INFO
	.align		4
.L_17:
        /*0008*/ 	.byte	0x04, 0x17
        /*000a*/ 	.short	(.L_19 - .L_18)
.L_18:
        /*000c*/ 	.word	0x00000000
        /*0010*/ 	.short	0x0003
        /*0012*/ 	.short	0x0018
        /*0014*/ 	.byte	0x00, 0xf0, 0x21, 0x00


	//----- nvinfo : EIATTR_KPARAM_INFO
	.align		4
.L_19:
        /*0018*/ 	.byte	0x04, 0x17
        /*001a*/ 	.short	(.L_21 - .L_20)
.L_20:
        /*001c*/ 	.word	0x00000000
        /*0020*/ 	.short	0x0002
        /*0022*/ 	.short	0x0010
        /*0024*/ 	.byte	0x00, 0xf0, 0x21, 0x00


	//----- nvinfo : EIATTR_KPARAM_INFO
	.align		4
.L_21:
        /*0028*/ 	.byte	0x04, 0x17
        /*002a*/ 	.short	(.L_23 - .L_22)
.L_22:
        /*002c*/ 	.word	0x00000000
        /*0030*/ 	.short	0x0001
        /*0032*/ 	.short	0x0008
        /*0034*/ 	.byte	0x00, 0xf5, 0x21, 0x00


	//----- nvinfo : EIATTR_KPARAM_INFO
	.align		4
.L_23:
        /*0038*/ 	.byte	0x04, 0x17
        /*003a*/ 	.short	(.L_25 - .L_24)
.L_24:
        /*003c*/ 	.word	0x00000000
        /*0040*/ 	.short	0x0000
        /*0042*/ 	.short	0x0000
        /*0044*/ 	.byte	0x00, 0xf5, 0x21, 0x00


	//----- nvinfo : EIATTR_SPARSE_MMA_MASK
	.align		4
.L_25:
        /*0048*/ 	.byte	0x03, 0x50
        /*004a*/ 	.short	0x0000


	//----- nvinfo : EIATTR_MAXREG_COUNT
	.align		4
        /*004c*/ 	.byte	0x03, 0x1b
        /*004e*/ 	.short	0x00ff


	//----- nvinfo : EIATTR_MERCURY_ISA_VERSION
	.align		4
        /*0050*/ 	.byte	0x03, 0x5f
        /*0052*/ 	.short	0x0101


	//----- nvinfo : EIATTR_VRC_CTA_INIT_COUNT
	.align		4
        /*0054*/ 	.byte	0x02, 0x4a
	.zero		1
	.zero		1


	//----- nvinfo : EIATTR_EXIT_INSTR_OFFSETS
	.align		4
        /*0058*/ 	.byte	0x04, 0x1c
        /*005a*/ 	.short	(.L_27 - .L_26)


	//   ....[0]....
.L_26:
        /*005c*/ 	.word	0x00000130


	//   ....[1]....
        /*0060*/ 	.word	0x00003330


	//----- nvinfo : EIATTR_CRS_STACK_SIZE
	.align		4
.L_27:
        /*0064*/ 	.byte	0x04, 0x1e
        /*0066*/ 	.short	(.L_29 - .L_28)
.L_28:
        /*0068*/ 	.word	0x00000000


	//----- nvinfo : EIATTR_CBANK_PARAM_SIZE
	.align		4
.L_29:
        /*006c*/ 	.byte	0x03, 0x19
        /*006e*/ 	.short	0x0020


	//----- nvinfo : EIATTR_PARAM_CBANK
	.align		4
        /*0070*/ 	.byte	0x04, 0x0a
        /*0072*/ 	.short	(.L_31 - .L_30)
	.align		4
.L_30:
        /*0074*/ 	.word	index@(.nv.constant0._Z21calculateKernelUpdatePfS_yy)
        /*0078*/ 	.short	0x0380
        /*007a*/ 	.short	0x0020


	//----- nvinfo : EIATTR_SW_WAR
	.align		4
.L_31:
        /*007c*/ 	.byte	0x04, 0x36
        /*007e*/ 	.short	(.L_33 - .L_32)
.L_32:
        /*0080*/ 	.word	0x00000008
.L_33:


//--------------------- .nv.info._Z15calculateKernelPfS_y --------------------------
	.section	.nv.info._Z15calculateKernelPfS_y,"",@"SHT_CUDA_INFO"
	.sectionflags	@""
	.align	4


	//----- nvinfo : EIATTR_CUDA_API_VERSION
	.align		4
        /*0000*/ 	.byte	0x04, 0x37
        /*0002*/ 	.short	(.L_35 - .L_34)
.L_34:
        /*0004*/ 	.word	0x00000082


	//----- nvinfo : EIATTR_KPARAM_INFO
	.align		4
.L_35:
        /*0008*/ 	.byte	0x04, 0x17
        /*000a*/ 	.short	(.L_37 - .L_36)
.L_36:
        /*000c*/ 	.word	0x00000000
        /*0010*/ 	.short	0x0002
        /*0012*/ 	.short	0x0010
        /*0014*/ 	.byte	0x00, 0xf0, 0x21, 0x00


	//----- nvinfo : EIATTR_KPARAM_INFO
	.align		4
.L_37:
        /*0018*/ 	.byte	0x04, 0x17
        /*001a*/ 	.short	(.L_39 - .L_38)
.L_38:
        /*001c*/ 	.word	0x00000000
        /*0020*/ 	.short	0x0001
        /*0022*/ 	.short	0x0008
        /*0024*/ 	.byte	0x00, 0xf5, 0x21, 0x00


	//----- nvinfo : EIATTR_KPARAM_INFO
	.align		4
.L_39:
        /*0028*/ 	.byte	0x04, 0x17
        /*002a*/ 	.short	(.L_41 - .L_40)
.L_40:
        /*002c*/ 	.word	0x00000000
        /*0030*/ 	.short	0x0000
        /*0032*/ 	.short	0x0000
        /*0034*/ 	.byte	0x00, 0xf5, 0x21, 0x00


	//----- nvinfo : EIATTR_SPARSE_MMA_MASK
	.align		4
.L_41:
        /*0038*/ 	.byte	0x03, 0x50
        /*003a*/ 	.short	0x0000


	//----- nvinfo : EIATTR_MAXREG_COUNT
	.align		4
        /*003c*/ 	.byte	0x03, 0x1b
        /*003e*/ 	.short	0x00ff


	//----- nvinfo : EIATTR_MERCURY_ISA_VERSION
	.align		4
        /*0040*/ 	.byte	0x03, 0x5f
        /*0042*/ 	.short	0x0101


	//----- nvinfo : EIATTR_VRC_CTA_INIT_COUNT
	.align		4
        /*0044*/ 	.byte	0x02, 0x4a
	.zero		1
	.zero		1


	//----- nvinfo : EIATTR_EXIT_INSTR_OFFSETS
	.align		4
        /*0048*/ 	.byte	0x04, 0x1c
        /*004a*/ 	.short	(.L_43 - .L_42)


	//   ....[0]....
.L_42:
        /*004c*/ 	.word	0x00000320


	//   ....[1]....
        /*0050*/ 	.word	0x00000530


	//----- nvinfo : EIATTR_CRS_STACK_SIZE
	.align		4
.L_43:
        /*0054*/ 	.byte	0x04, 0x1e
        /*0056*/ 	.short	(.L_45 - .L_44)
.L_44:
        /*0058*/ 	.word	0x00000000


	//----- nvinfo : EIATTR_CBANK_PARAM_SIZE
	.align		4
.L_45:
        /*005c*/ 	.byte	0x03, 0x19
        /*005e*/ 	.short	0x0018


	//----- nvinfo : EIATTR_PARAM_CBANK
	.align		4
        /*0060*/ 	.byte	0x04, 0x0a
        /*0062*/ 	.short	(.L_47 - .L_46)
	.align		4
.L_46:
        /*0064*/ 	.word	index@(.nv.constant0._Z15calculateKernelPfS_y)
        /*0068*/ 	.short	0x0380
        /*006a*/ 	.short	0x0018


	//----- nvinfo : EIATTR_SW_WAR
	.align		4
.L_47:
        /*006c*/ 	.byte	0x04, 0x36
        /*006e*/ 	.short	(.L_49 - .L_48)
.L_48:
        /*0070*/ 	.word	0x00000008
.L_49:


//--------------------- .nv.callgraph             --------------------------
	.section	.nv.callgraph,"",@"SHT_CUDA_CALLGRAPH"
	.align	4
	.sectionentsize	8
	.align		4
        /*0000*/ 	.word	0x00000000
	.align		4
        /*0004*/ 	.word	0xffffffff
	.align		4
        /*0008*/ 	.word	0x00000000
	.align		4
        /*000c*/ 	.word	0xfffffffe
	.align		4
        /*0010*/ 	.word	0x00000000
	.align		4
        /*0014*/ 	.word	0xfffffffd
	.align		4
        /*0018*/ 	.word	0x00000000
	.align		4
        /*001c*/ 	.word	0xfffffffc


//--------------------- .text._Z21calculateKernelUpdatePfS_yy --------------------------
	.section	.text._Z21calculateKernelUpdatePfS_yy,"ax",@progbits
	.align	128
        .global         _Z21calculateKernelUpdatePfS_yy
        .type           _Z21calculateKernelUpdatePfS_yy,@function
        .size           _Z21calculateKernelUpdatePfS_yy,(.L_x_64 - _Z21calculateKernelUpdatePfS_yy)
        .other          _Z21calculateKernelUpdatePfS_yy,@"STO_CUDA_ENTRY STV_DEFAULT"
_Z21calculateKernelUpdatePfS_yy:
.text._Z21calculateKernelUpdatePfS_yy:
[----:B------:R-:W-:Y:S08]  /*0000*/  LDC R1, c[0x0][0x37c] ;  /* 0x0000df00ff017b82 */ /* 0x000ff00000000800 */
[----:B------:R-:W0:Y:S01]  /*0010*/  LDC.64 R8, c[0x0][0x398] ;  /* 0x0000e600ff087b82 */ /* 0x000e220000000a00 */
[----:B------:R-:W1:Y:S07]  /*0020*/  S2R R3, SR_TID.X ;  /* 0x0000000000037919 */ /* 0x000e6e0000002100 */
[----:B------:R-:W2:Y:S08]  /*0030*/  LDC.64 R4, c[0x0][0x390] ;  /* 0x0000e400ff047b82 */ /* 0x000eb00000000a00 */
[----:B------:R-:W1:Y:S08]  /*0040*/  S2UR UR4, SR_CTAID.X ;  /* 0x00000000000479c3 */ /* 0x000e700000002500 */
[----:B------:R-:W1:Y:S01]  /*0050*/  LDC R0, c[0x0][0x360] ;  /* 0x0000d800ff007b82 */ /* 0x000e620000000800 */
[----:B0-----:R-:W-:Y:S01]  /*0060*/  LOP3.LUT R13, RZ, R8, RZ, 0x33, !PT ;  /* 0x00000008ff0d7212 */ /* 0x001fe200078e33ff */
[C---:B------:R-:W-:Y:S01]  /*0070*/  IMAD.SHL.U32 R6, R8.reuse, 0x4, RZ ;  /* 0x0000000408067824 */ /* 0x040fe200078e00ff */
[----:B------:R-:W-:-:S02]  /*0080*/  SHF.L.U64.HI R14, R8, 0x2, R9 ;  /* 0x00000002080e7819 */ /* 0x000fc40000010209 */
[----:B------:R-:W-:Y:S02]  /*0090*/  LOP3.LUT R12, RZ, R9, RZ, 0x33, !PT ;  /* 0x00000009ff0c7212 */ /* 0x000fe400078e33ff */
[----:B--2---:R-:W-:-:S05]  /*00a0*/  IADD3 R11, P0, PT, R13, R4, RZ ;  /* 0x000000040d0b7210 */ /* 0x004fca0007f1e0ff */
[----:B------:R-:W-:Y:S02]  /*00b0*/  IMAD.X R10, R12, 0x1, R5, P0 ;  /* 0x000000010c0a7824 */ /* 0x000fe400000e0605 */
[----:B------:R-:W-:-:S04]  /*00c0*/  IMAD R7, R14, R11, RZ ;  /* 0x0000000b0e077224 */ /* 0x000fc800078e02ff */
[----:B------:R-:W-:Y:S02]  /*00d0*/  IMAD R7, R10, R6, R7 ;  /* 0x000000060a077224 */ /* 0x000fe400078e0207 */
[----:B-1----:R-:W-:Y:S02]  /*00e0*/  IMAD R0, R0, UR4, R3 ;  /* 0x0000000400007c24 */ /* 0x002fe4000f8e0203 */
[----:B------:R-:W-:-:S03]  /*00f0*/  IMAD.WIDE.U32 R2, R6, R11, RZ ;  /* 0x0000000b06027225 */ /* 0x000fc600078e00ff */
[----:B------:R-:W-:Y:S02]  /*0100*/  ISETP.GT.U32.AND P0, PT, R2, R0, PT ;  /* 0x000000000200720c */ /* 0x000fe40003f04070 */
[----:B------:R-:W-:-:S04]  /*0110*/  IADD3 R2, PT, PT, R3, R7, RZ ;  /* 0x0000000703027210 */ /* 0x000fc80007ffe0ff */
[----:B------:R-:W-:-:S13]  /*0120*/  ISETP.GT.U32.AND.EX P0, PT, R2, RZ, PT, P0 ;  /* 0x000000ff0200720c */ /* 0x000fda0003f04100 */
[----:B------:R-:W-:Y:S05]  /*0130*/  @!P0 EXIT ;  /* 0x000000000000894d */ /* 0x000fea0003800000 */
[----:B------:R-:W-:Y:S01]  /*0140*/  IADD3 R2, P0, PT, RZ, -R6, RZ ;  /* 0x80000006ff027210 */ /* 0x000fe20007f1e0ff */
[----:B------:R-:W-:Y:S01]  /*0150*/  IMAD R7, R5, 0x3, RZ ;  /* 0x0000000305077824 */ /* 0x000fe200078e02ff */
[----:B------:R-:W-:Y:S03]  /*0160*/  BSSY.RECONVERGENT B0, `(.L_x_0) ;  /* 0x0000054000007945 */ /* 0x000fe60003800200 */
[----:B------:R-:W-:Y:S02]  /*0170*/  IMAD.X R3, RZ, RZ, ~R14, P0 ;  /* 0x000000ffff037224 */ /* 0x000fe400000e0e0e */
[----:B------:R-:W-:-:S03]  /*0180*/  IMAD.WIDE.U32 R2, R4, 0x3, R2 ;  /* 0x0000000304027825 */ /* 0x000fc600078e0002 */
[----:B------:R-:W-:-:S04]  /*0190*/  IADD3 R2, P0, PT, R2, -0x4, RZ ;  /* 0xfffffffc02027810 */ /* 0x000fc80007f1e0ff */
[----:B------:R-:W-:Y:S01]  /*01a0*/  IADD3.X R3, PT, PT, R3, -0x1, R7, P0, !PT ;  /* 0xffffffff03037810 */ /* 0x000fe200007fe407 */
[----:B------:R-:W-:-:S04]  /*01b0*/  IMAD.WIDE.U32 R6, R2, R8, RZ ;  /* 0x0000000802067225 */ /* 0x000fc800078e00ff */
[----:B------:R-:W-:Y:S01]  /*01c0*/  IMAD R3, R3, R8, RZ ;  /* 0x0000000803037224 */ /* 0x000fe200078e02ff */
[----:B------:R-:W-:-:S03]  /*01d0*/  ISETP.GT.U32.AND P0, PT, R6, R0, PT ;  /* 0x000000000600720c */ /* 0x000fc60003f04070 */
[----:B------:R-:W-:Y:S02]  /*01e0*/  IMAD R15, R2, R9, R3 ;  /* 0x00000009020f7224 */ /* 0x000fe400078e0203 */
[----:B------:R-:W-:-:S03]  /*01f0*/  IMAD.MOV.U32 R3, RZ, RZ, RZ ;  /* 0x000000ffff037224 */ /* 0x000fc600078e00ff */
[----:B------:R-:W-:-:S04]  /*0200*/  IADD3 R6, PT, PT, R7, R15, RZ ;  /* 0x0000000f07067210 */ /* 0x000fc80007ffe0ff */
[----:B------:R-:W-:-:S13]  /*0210*/  ISETP.GT.U32.AND.EX P0, PT, R6, R3, PT, P0 ;  /* 0x000000030600720c */ /* 0x000fda0003f04100 */
[----:B------:R-:W-:Y:S05]  /*0220*/  @P0 BRA `(.L_x_1) ;  /* 0x0000000000380947 */ /* 0x000fea0003800000 */
[----:B------:R-:W-:-:S04]  /*0230*/  IMAD.WIDE.U32 R6, R8, 0x2, RZ ;  /* 0x0000000208067825 */ /* 0x000fc800078e00ff */
[----:B------:R-:W-:-:S04]  /*0240*/  IMAD.SHL.U32 R9, R9, 0x2, RZ ;  /* 0x0000000209097824 */ /* 0x000fc800078e00ff */
[----:B------:R-:W-:Y:S01]  /*0250*/  IMAD.IADD R2, R7, 0x1, R9 ;  /* 0x0000000107027824 */ /* 0x000fe200078e0209 */
[----:B------:R-:W-:-:S04]  /*0260*/  LOP3.LUT R7, RZ, R6, RZ, 0x33, !PT ;  /* 0x00000006ff077212 */ /* 0x000fc800078e33ff */
[----:B------:R-:W-:Y:S01]  /*0270*/  LOP3.LUT R6, RZ, R2, RZ, 0x33, !PT ;  /* 0x00000002ff067212 */ /* 0x000fe200078e33ff */
[----:B------:R-:W-:Y:S01]  /*0280*/  IMAD.MOV.U32 R2, RZ, RZ, R0 ;  /* 0x000000ffff027224 */ /* 0x000fe200078e0000 */
[----:B------:R-:W-:-:S04]  /*0290*/  IADD3 R7, P0, PT, R7, R4, RZ ;  /* 0x0000000407077210 */ /* 0x000fc80007f1e0ff */
[----:B------:R-:W-:Y:S01]  /*02a0*/  IADD3.X R6, PT, PT, R6, R5, RZ, P0, !PT ;  /* 0x0000000506067210 */ /* 0x000fe200007fe4ff */
[----:B------:R-:W-:-:S04]  /*02b0*/  IMAD.WIDE.U32 R2, R7, R7, R2 ;  /* 0x0000000707027225 */ /* 0x000fc800078e0002 */
[----:B------:R-:W-:Y:S02]  /*02c0*/  IMAD R8, R6, R7, RZ ;  /* 0x0000000706087224 */ /* 0x000fe400078e02ff */
[----:B------:R-:W-:Y:S02]  /*02d0*/  IMAD.MOV.U32 R0, RZ, RZ, R2 ;  /* 0x000000ffff007224 */ /* 0x000fe400078e0002 */
[----:B------:R-:W-:-:S05]  /*02e0*/  IMAD R7, R7, R6, R8 ;  /* 0x0000000607077224 */ /* 0x000fca00078e0208 */
[----:B------:R-:W-:Y:S01]  /*02f0*/  IADD3 R3, PT, PT, R3, R7, RZ ;  /* 0x0000000703037210 */ /* 0x000fe20007ffe0ff */
[----:B------:R-:W-:Y:S06]  /*0300*/  BRA `(.L_x_2) ;  /* 0x0000000000e47947 */ /* 0x000fec0003800000 */
.L_x_1:
[-C--:B------:R-:W-:Y:S01]  /*0310*/  IMAD R2, R9, R4.reuse, RZ ;  /* 0x0000000409027224 */ /* 0x080fe200078e02ff */
[----:B------:R-:W-:Y:S01]  /*0320*/  UMOV UR4, 0xffffffff ;  /* 0xffffffff00047882 */ /* 0x000fe20000000000 */
[----:B------:R-:W-:Y:S02]  /*0330*/  UMOV UR5, 0xffffffff ;  /* 0xffffffff00057882 */ /* 0x000fe40000000000 */
[C---:B------:R-:W-:Y:S02]  /*0340*/  IMAD R15, R8.reuse, R5, R2 ;  /* 0x00000005080f7224 */ /* 0x040fe400078e0202 */
[----:B------:R-:W-:-:S04]  /*0350*/  IMAD.WIDE.U32 R6, R8, R4, UR4 ;  /* 0x0000000408067e25 */ /* 0x000fc8000f8e0004 */
[----:B------:R-:W-:Y:S01]  /*0360*/  IMAD.IADD R2, R7, 0x1, R15 ;  /* 0x0000000107027824 */ /* 0x000fe200078e020f */
[----:B------:R-:W-:-:S04]  /*0370*/  ISETP.GE.U32.AND P0, PT, R6, R0, PT ;  /* 0x000000000600720c */ /* 0x000fc80003f06070 */
[----:B------:R-:W-:-:S13]  /*0380*/  ISETP.GE.U32.AND.EX P0, PT, R2, R3, PT, P0 ;  /* 0x000000030200720c */ /* 0x000fda0003f06100 */
[----:B------:R-:W-:Y:S05]  /*0390*/  @P0 BRA `(.L_x_2) ;  /* 0x0000000000c00947 */ /* 0x000fea0003800000 */
[----:B------:R-:W-:Y:S01]  /*03a0*/  IADD3 R7, P0, PT, RZ, -R8, RZ ;  /* 0x80000008ff077210 */ /* 0x000fe20007f1e0ff */
[----:B------:R-:W-:Y:S01]  /*03b0*/  BSSY.RECONVERGENT B1, `(.L_x_3) ;  /* 0x0000022000017945 */ /* 0x000fe20003800200 */
[----:B------:R-:W-:-:S03]  /*03c0*/  MOV R2, R0 ;  /* 0x0000000000027202 */ /* 0x000fc60000000f00 */
[--C-:B------:R-:W-:Y:S01]  /*03d0*/  IMAD.X R15, RZ, RZ, ~R9.reuse, P0 ;  /* 0x000000ffff0f7224 */ /* 0x100fe200000e0e09 */
[----:B------:R-:W-:Y:S01]  /*03e0*/  SHF.L.U64.HI R9, R8, 0x1, R9 ;  /* 0x0000000108097819 */ /* 0x000fe20000010209 */
[----:B------:R-:W-:-:S04]  /*03f0*/  IMAD.WIDE.U32 R24, R7, R4, R2 ;  /* 0x0000000407187225 */ /* 0x000fc800078e0002 */
[----:B------:R-:W-:Y:S02]  /*0400*/  IMAD R6, R15, R4, RZ ;  /* 0x000000040f067224 */ /* 0x000fe400078e02ff */
[----:B------:R-:W-:Y:S02]  /*0410*/  IMAD.SHL.U32 R8, R8, 0x2, RZ ;  /* 0x0000000208087824 */ /* 0x000fe400078e00ff */
[----:B------:R-:W-:-:S04]  /*0420*/  IMAD R5, R7, R5, R6 ;  /* 0x0000000507057224 */ /* 0x000fc800078e0206 */
[----:B------:R-:W-:-:S05]  /*0430*/  IMAD.IADD R22, R25, 0x1, R5 ;  /* 0x0000000119167824 */ /* 0x000fca00078e0205 */
[----:B------:R-:W-:-:S04]  /*0440*/  LOP3.LUT R2, R22, R9, RZ, 0xfc, !PT ;  /* 0x0000000916027212 */ /* 0x000fc800078efcff */
[----:B------:R-:W-:-:S13]  /*0450*/  ISETP.NE.U32.AND P0, PT, R2, RZ, PT ;  /* 0x000000ff0200720c */ /* 0x000fda0003f05070 */
[----:B------:R-:W-:Y:S05]  /*0460*/  @P0 BRA `(.L_x_4) ;  /* 0x0000000000500947 */ /* 0x000fea0003800000 */
[----:B------:R-:W0:Y:S01]  /*0470*/  I2F.U32.RP R2, R8 ;  /* 0x0000000800027306 */ /* 0x000e220000209000 */
[----:B------:R-:W-:Y:S01]  /*0480*/  ISETP.NE.U32.AND P2, PT, R8, RZ, PT ;  /* 0x000000ff0800720c */ /* 0x000fe20003f45070 */
[----:B------:R-:W-:-:S06]  /*0490*/  IMAD.MOV.U32 R17, RZ, RZ, RZ ;  /* 0x000000ffff117224 */ /* 0x000fcc00078e00ff */
[----:B0-----:R-:W0:Y:S02]  /*04a0*/  MUFU.RCP R2, R2 ;  /* 0x0000000200027308 */ /* 0x001e240000001000 */
[----:B0-----:R-:W-:-:S06]  /*04b0*/  IADD3 R4, PT, PT, R2, 0xffffffe, RZ ;  /* 0x0ffffffe02047810 */ /* 0x001fcc0007ffe0ff */
[----:B------:R0:W1:Y:S02]  /*04c0*/  F2I.FTZ.U32.TRUNC.NTZ R5, R4 ;  /* 0x0000000400057305 */ /* 0x000064000021f000 */
[----:B0-----:R-:W-:Y:S02]  /*04d0*/  IMAD.MOV.U32 R4, RZ, RZ, RZ ;  /* 0x000000ffff047224 */ /* 0x001fe400078e00ff */
[----:B-1----:R-:W-:-:S04]  /*04e0*/  IMAD.MOV R7, RZ, RZ, -R5 ;  /* 0x000000ffff077224 */ /* 0x002fc800078e0a05 */
[----:B------:R-:W-:-:S04]  /*04f0*/  IMAD R7, R7, R8, RZ ;  /* 0x0000000807077224 */ /* 0x000fc800078e02ff */
[----:B------:R-:W-:-:S06]  /*0500*/  IMAD.HI.U32 R5, R5, R7, R4 ;  /* 0x0000000705057227 */ /* 0x000fcc00078e0004 */
[----:B------:R-:W-:-:S05]  /*0510*/  IMAD.HI.U32 R16, R5, R24, RZ ;  /* 0x0000001805107227 */ /* 0x000fca00078e00ff */
[----:B------:R-:W-:-:S05]  /*0520*/  IADD3 R25, PT, PT, -R16, RZ, RZ ;  /* 0x000000ff10197210 */ /* 0x000fca0007ffe1ff */
[----:B------:R-:W-:-:S05]  /*0530*/  IMAD R25, R8, R25, R24 ;  /* 0x0000001908197224 */ /* 0x000fca00078e0218 */
[----:B------:R-:W-:-:S13]  /*0540*/  ISETP.GE.U32.AND P0, PT, R25, R8, PT ;  /* 0x000000081900720c */ /* 0x000fda0003f06070 */
[----:B------:R-:W-:Y:S02]  /*0550*/  @P0 IMAD.IADD R25, R25, 0x1, -R8 ;  /* 0x0000000119190824 */ /* 0x000fe400078e0a08 */
[----:B------:R-:W-:-:S03]  /*0560*/  @P0 VIADD R16, R16, 0x1 ;  /* 0x0000000110100836 */ /* 0x000fc60000000000 */
[----:B------:R-:W-:-:S13]  /*0570*/  ISETP.GE.U32.AND P1, PT, R25, R8, PT ;  /* 0x000000081900720c */ /* 0x000fda0003f26070 */
[----:B------:R-:W-:Y:S02]  /*0580*/  @P1 IADD3 R16, PT, PT, R16, 0x1, RZ ;  /* 0x0000000110101810 */ /* 0x000fe40007ffe0ff */
[----:B------:R-:W-:Y:S01]  /*0590*/  @!P2 LOP3.LUT R16, RZ, R8, RZ, 0x33, !PT ;  /* 0x00000008ff10a212 */ /* 0x000fe200078e33ff */
[----:B------:R-:W-:Y:S06]  /*05a0*/  BRA `(.L_x_5) ;  /* 0x0000000000087947 */ /* 0x000fec0003800000 */
.L_x_4:
[----:B------:R-:W-:-:S07]  /*05b0*/  MOV R18, 0x5d0 ;  /* 0x000005d000127802 */ /* 0x000fce0000000f00 */
[----:B------:R-:W-:Y:S05]  /*05c0*/  CALL.REL.NOINC `($__internal_0_$__cuda_sm20_div_u64) ;  /* 0x0000002c005c7944 */ /* 0x000fea0003c00000 */
.L_x_5:
[----:B------:R-:W-:Y:S05]  /*05d0*/  BSYNC.RECONVERGENT B1 ;  /* 0x0000000000017941 */ /* 0x000fea0003800200 */
.L_x_3:
[----:B------:R-:W0:Y:S01]  /*05e0*/  LDCU.64 UR4, c[0x0][0x390] ;  /* 0x00007200ff0477ac */ /* 0x000e220008000a00 */
[----:B------:R-:W-:Y:S02]  /*05f0*/  LOP3.LUT R7, RZ, R8, RZ, 0x33, !PT ;  /* 0x00000008ff077212 */ /* 0x000fe400078e33ff */
[----:B------:R-:W-:Y:S01]  /*0600*/  LOP3.LUT R2, RZ, R9, RZ, 0x33, !PT ;  /* 0x00000009ff027212 */ /* 0x000fe200078e33ff */
[----:B0-----:R-:W-:Y:S01]  /*0610*/  IMAD.U32 R4, RZ, RZ, UR4 ;  /* 0x00000004ff047e24 */ /* 0x001fe2000f8e00ff */
[----:B------:R-:W-:-:S04]  /*0620*/  MOV R5, UR5 ;  /* 0x0000000500057c02 */ /* 0x000fc80008000f00 */
[----:B------:R-:W-:-:S05]  /*0630*/  IADD3 R8, P0, PT, R7, R4, RZ ;  /* 0x0000000407087210 */ /* 0x000fca0007f1e0ff */
[----:B------:R-:W-:Y:S02]  /*0640*/  IMAD.X R9, R2, 0x1, R5, P0 ;  /* 0x0000000102097824 */ /* 0x000fe400000e0605 */
[----:B------:R-:W-:-:S04]  /*0650*/  IMAD.WIDE.U32 R6, R16, R8, R8 ;  /* 0x0000000810067225 */ /* 0x000fc800078e0008 */
[----:B------:R-:W-:Y:S01]  /*0660*/  IMAD R9, R9, R16, RZ ;  /* 0x0000001009097224 */ /* 0x000fe200078e02ff */
[----:B------:R-:W-:-:S03]  /*0670*/  IADD3 R0, P0, PT, R0, R6, RZ ;  /* 0x0000000600007210 */ /* 0x000fc60007f1e0ff */
[----:B------:R-:W-:-:S05]  /*0680*/  IMAD R6, R17, R8, R9 ;  /* 0x0000000811067224 */ /* 0x000fca00078e0209 */
[----:B------:R-:W-:-:S07]  /*0690*/  IADD3.X R3, PT, PT, R3, R7, R6, P0, !PT ;  /* 0x0000000703037210 */ /* 0x000fce00007fe406 */
.L_x_2:
[----:B------:R-:W-:Y:S05]  /*06a0*/  BSYNC.RECONVERGENT B0 ;  /* 0x0000000000007941 */ /* 0x000fea0003800200 */
.L_x_0:
[C---:B------:R-:W-:Y:S01]  /*06b0*/  IADD3 R8, P0, PT, R4.reuse, -0x1, RZ ;  /* 0xffffffff04087810 */ /* 0x040fe20007f1e0ff */
[----:B------:R-:W-:Y:S01]  /*06c0*/  BSSY.RECONVERGENT B0, `(.L_x_6) ;  /* 0x000001f000007945 */ /* 0x000fe20003800200 */
[----:B------:R-:W-:Y:S02]  /*06d0*/  IADD3 R7, P1, PT, R4, 0x2, RZ ;  /* 0x0000000204077810 */ /* 0x000fe40007f3e0ff */
[----:B------:R-:W-:-:S03]  /*06e0*/  IADD3.X R9, PT, PT, R5, -0x1, RZ, P0, !PT ;  /* 0xffffffff05097810 */ /* 0x000fc600007fe4ff */
[----:B------:R-:W-:Y:S01]  /*06f0*/  IMAD.X R6, RZ, RZ, R5, P1 ;  /* 0x000000ffff067224 */ /* 0x000fe200008e0605 */
        /* <DEDUP_REMOVED lines=23> */
.L_x_7:
[----:B------:R-:W-:Y:S01]  /*0870*/  IMAD.MOV.U32 R24, RZ, RZ, R0 ;  /* 0x000000ffff187224 */ /* 0x000fe200078e0000 */
[----:B------:R-:W-:Y:S02]  /*0880*/  MOV R22, R3 ;  /* 0x0000000300167202 */ /* 0x000fe40000000f00 */
[----:B------:R-:W-:-:S07]  /*0890*/  MOV R18, 0x8b0 ;  /* 0x000008b000127802 */ /* 0x000fce0000000f00 */
[----:B------:R-:W-:Y:S05]  /*08a0*/  CALL.REL.NOINC `($__internal_0_$__cuda_sm20_div_u64) ;  /* 0x0000002800a47944 */ /* 0x000fea0003c00000 */
.L_x_8:
[----:B------:R-:W-:Y:S05]  /*08b0*/  BSYNC.RECONVERGENT B0 ;  /* 0x0000000000007941 */ /* 0x000fea0003800200 */
.L_x_6:
[----:B------:R-:W0:Y:S01]  /*08c0*/  LDCU.64 UR4, c[0x0][0x390] ;  /* 0x00007200ff0477ac */ /* 0x000e220008000a00 */
[----:B------:R-:W-:Y:S01]  /*08d0*/  IADD3 R5, P0, PT, R0, R7, RZ ;  /* 0x0000000700057210 */ /* 0x000fe20007f1e0ff */
[----:B------:R-:W-:Y:S04]  /*08e0*/  BSSY.RECONVERGENT B0, `(.L_x_9) ;  /* 0x000002f000007945 */ /* 0x000fe80003800200 */
[----:B------:R-:W-:Y:S01]  /*08f0*/  IMAD.X R3, R3, 0x1, R6, P0 ;  /* 0x0000000103037824 */ /* 0x000fe200000e0606 */
[----:B------:R-:W-:-:S04]  /*0900*/  LEA R4, P0, R16, R5, 0x1 ;  /* 0x0000000510047211 */ /* 0x000fc800078008ff */
[----:B------:R-:W-:Y:S02]  /*0910*/  LEA.HI.X R5, R16, R3, R17, 0x1, P0 ;  /* 0x0000000310057211 */ /* 0x000fe400000f0c11 */
[----:B------:R-:W-:-:S04]  /*0920*/  IADD3 R0, P0, PT, R4, -0x1, RZ ;  /* 0xffffffff04007810 */ /* 0x000fc80007f1e0ff */
[----:B------:R-:W-:Y:S01]  /*0930*/  IADD3.X R15, PT, PT, R5, -0x1, RZ, P0, !PT ;  /* 0xffffffff050f7810 */ /* 0x000fe200007fe4ff */
[----:B0-----:R-:W-:-:S04]  /*0940*/  UIADD3 UR4, UP0, UPT, UR4, 0x1, URZ ;  /* 0x0000000104047890 */ /* 0x001fc8000ff1e0ff */
[----:B------:R-:W-:-:S06]  /*0950*/  UIADD3.X UR5, UPT, UPT, URZ, UR5, URZ, UP0, !UPT ;  /* 0x00000005ff057290 */ /* 0x000fcc00087fe4ff */
[----:B------:R-:W-:-:S04]  /*0960*/  LOP3.LUT R2, R15, UR5, RZ, 0xfc, !PT ;  /* 0x000000050f027c12 */ /* 0x000fc8000f8efcff */
[----:B------:R-:W-:-:S13]  /*0970*/  ISETP.NE.U32.AND P0, PT, R2, RZ, PT ;  /* 0x000000ff0200720c */ /* 0x000fda0003f05070 */
[----:B------:R-:W-:Y:S05]  /*0980*/  @P0 BRA `(.L_x_10) ;  /* 0x00000000005c0947 */ /* 0x000fea0003800000 */
[----:B------:R-:W0:Y:S01]  /*0990*/  I2F.U32.RP R8, UR4 ;  /* 0x0000000400087d06 */ /* 0x000e220008209000 */
[----:B------:R-:W-:Y:S01]  /*09a0*/  ISETP.NE.U32.AND P2, PT, RZ, UR4, PT ;  /* 0x00000004ff007c0c */ /* 0x000fe2000bf45070 */
[----:B------:R-:W-:-:S06]  /*09b0*/  IMAD.MOV.U32 R17, RZ, RZ, RZ ;  /* 0x000000ffff117224 */ /* 0x000fcc00078e00ff */
[----:B0-----:R-:W0:Y:S02]  /*09c0*/  MUFU.RCP R8, R8 ;  /* 0x0000000800087308 */ /* 0x001e240000001000 */
[----:B0-----:R-:W-:-:S06]  /*09d0*/  VIADD R2, R8, 0xffffffe ;  /* 0x0ffffffe08027836 */ /* 0x001fcc0000000000 */
[----:B------:R0:W1:Y:S02]  /*09e0*/  F2I.FTZ.U32.TRUNC.NTZ R3, R2 ;  /* 0x0000000200037305 */ /* 0x000064000021f000 */
[----:B0-----:R-:W-:Y:S01]  /*09f0*/  IMAD.MOV.U32 R2, RZ, RZ, RZ ;  /* 0x000000ffff027224 */ /* 0x001fe200078e00ff */
[----:B-1----:R-:W-:-:S05]  /*0a00*/  IADD3 R9, PT, PT, RZ, -R3, RZ ;  /* 0x80000003ff097210 */ /* 0x002fca0007ffe0ff */
[----:B------:R-:W-:-:S04]  /*0a10*/  IMAD R9, R9, UR4, RZ ;  /* 0x0000000409097c24 */ /* 0x000fc8000f8e02ff */
[----:B------:R-:W-:-:S06]  /*0a20*/  IMAD.HI.U32 R3, R3, R9, R2 ;  /* 0x0000000903037227 */ /* 0x000fcc00078e0002 */
[----:B------:R-:W-:-:S04]  /*0a30*/  IMAD.HI.U32 R16, R3, R0, RZ ;  /* 0x0000000003107227 */ /* 0x000fc800078e00ff */
[----:B------:R-:W-:-:S04]  /*0a40*/  IMAD.MOV R3, RZ, RZ, -R16 ;  /* 0x000000ffff037224 */ /* 0x000fc800078e0a10 */
[----:B------:R-:W-:-:S05]  /*0a50*/  IMAD R3, R3, UR4, R0 ;  /* 0x0000000403037c24 */ /* 0x000fca000f8e0200 */
[----:B------:R-:W-:-:S13]  /*0a60*/  ISETP.GE.U32.AND P0, PT, R3, UR4, PT ;  /* 0x0000000403007c0c */ /* 0x000fda000bf06070 */
[----:B------:R-:W-:Y:S01]  /*0a70*/  @P0 IADD3 R3, PT, PT, R3, -UR4, RZ ;  /* 0x8000000403030c10 */ /* 0x000fe2000fffe0ff */
[----:B------:R-:W-:-:S03]  /*0a80*/  @P0 VIADD R16, R16, 0x1 ;  /* 0x0000000110100836 */ /* 0x000fc60000000000 */
[----:B------:R-:W-:Y:S01]  /*0a90*/  ISETP.GE.U32.AND P1, PT, R3, UR4, PT ;  /* 0x0000000403007c0c */ /* 0x000fe2000bf26070 */
[----:B------:R-:W-:-:S12]  /*0aa0*/  IMAD.MOV.U32 R3, RZ, RZ, RZ ;  /* 0x000000ffff037224 */ /* 0x000fd800078e00ff */
[----:B------:R-:W-:Y:S01]  /*0ab0*/  @P1 VIADD R16, R16, 0x1 ;  /* 0x0000000110101836 */ /* 0x000fe20000000000 */
[----:B------:R-:W-:-:S04]  /*0ac0*/  @!P2 LOP3.LUT R16, RZ, UR4, RZ, 0x33, !PT ;  /* 0x00000004ff10ac12 */ /* 0x000fc8000f8e33ff */
[----:B------:R-:W-:-:S05]  /*0ad0*/  IADD3 R9, PT, PT, -R16, RZ, RZ ;  /* 0x000000ff10097210 */ /* 0x000fca0007ffe1ff */
[----:B------:R-:W-:Y:S01]  /*0ae0*/  IMAD R2, R9, UR4, R0 ;  /* 0x0000000409027c24 */ /* 0x000fe2000f8e0200 */
[----:B------:R-:W-:Y:S06]  /*0af0*/  BRA `(.L_x_11) ;  /* 0x0000000000347947 */ /* 0x000fec0003800000 */
.L_x_10:
[----:B------:R-:W-:Y:S01]  /*0b00*/  MOV R24, R0 ;  /* 0x0000000000187202 */ /* 0x000fe20000000f00 */
[----:B------:R-:W-:Y:S01]  /*0b10*/  IMAD.MOV.U32 R22, RZ, RZ, R15 ;  /* 0x000000ffff167224 */ /* 0x000fe200078e000f */
[----:B------:R-:W-:Y:S01]  /*0b20*/  MOV R9, UR5 ;  /* 0x0000000500097c02 */ /* 0x000fe20008000f00 */
[----:B------:R-:W-:Y:S01]  /*0b30*/  IMAD.U32 R8, RZ, RZ, UR4 ;  /* 0x00000004ff087e24 */ /* 0x000fe2000f8e00ff */
[----:B------:R-:W-:-:S07]  /*0b40*/  MOV R18, 0xb60 ;  /* 0x00000b6000127802 */ /* 0x000fce0000000f00 */
[----:B------:R-:W-:Y:S05]  /*0b50*/  CALL.REL.NOINC `($__internal_0_$__cuda_sm20_div_u64) ;  /* 0x0000002400f87944 */ /* 0x000fea0003c00000 */
[----:B------:R-:W-:Y:S01]  /*0b60*/  IADD3 R9, P0, PT, RZ, -R16, RZ ;  /* 0x80000010ff097210 */ /* 0x000fe20007f1e0ff */
[----:B------:R-:W-:-:S04]  /*0b70*/  IMAD.MOV.U32 R14, RZ, RZ, R0 ;  /* 0x000000ffff0e7224 */ /* 0x000fc800078e0000 */
[----:B------:R-:W-:Y:S02]  /*0b80*/  IMAD.X R8, RZ, RZ, ~R17, P0 ;  /* 0x000000ffff087224 */ /* 0x000fe400000e0e11 */
[----:B------:R-:W-:-:S04]  /*0b90*/  IMAD.WIDE.U32 R2, R9, UR4, R14 ;  /* 0x0000000409027c25 */ /* 0x000fc8000f8e000e */
[----:B------:R-:W-:-:S04]  /*0ba0*/  IMAD R8, R8, UR4, RZ ;  /* 0x0000000408087c24 */ /* 0x000fc8000f8e02ff */
[----:B------:R-:W-:-:S05]  /*0bb0*/  IMAD R9, R9, UR5, R8 ;  /* 0x0000000509097c24 */ /* 0x000fca000f8e0208 */
[----:B------:R-:W-:-:S07]  /*0bc0*/  IADD3 R3, PT, PT, R3, R9, RZ ;  /* 0x0000000903037210 */ /* 0x000fce0007ffe0ff */
.L_x_11:
[----:B------:R-:W-:Y:S05]  /*0bd0*/  BSYNC.RECONVERGENT B0 ;  /* 0x0000000000007941 */ /* 0x000fea0003800200 */
.L_x_9:
[----:B------:R-:W0:Y:S01]  /*0be0*/  LDCU.128 UR12, c[0x0][0x390] ;  /* 0x00007200ff0c77ac */ /* 0x000e220008000c00 */
[----:B------:R-:W-:Y:S01]  /*0bf0*/  BSSY.RECONVERGENT B0, `(.L_x_12) ;  /* 0x0000066000007945 */ /* 0x000fe20003800200 */
[----:B------:R-:W1:Y:S01]  /*0c00*/  LDCU.64 UR16, c[0x0][0x358] ;  /* 0x00006b00ff1077ac */ /* 0x000e620008000a00 */
[----:B0-----:R-:W-:Y:S02]  /*0c10*/  UIADD3 UR18, UP0, UPT, -UR14, UR12, URZ ;  /* 0x0000000c0e127290 */ /* 0x001fe4000ff1e1ff */
[----:B------:R-:W-:Y:S02]  /*0c20*/  ISETP.GT.U32.AND P2, PT, R16, UR14, PT ;  /* 0x0000000e10007c0c */ /* 0x000fe4000bf44070 */
[----:B------:R-:W-:Y:S01]  /*0c30*/  ISETP.GT.U32.AND P0, PT, R2, UR14, PT ;  /* 0x0000000e02007c0c */ /* 0x000fe2000bf04070 */
[----:B------:R-:W-:Y:S01]  /*0c40*/  UIADD3.X UR19, UPT, UPT, ~UR15, UR13, URZ, UP0, !UPT ;  /* 0x0000000d0f137290 */ /* 0x000fe200087fe5ff */
[----:B------:R-:W-:Y:S02]  /*0c50*/  ISETP.GE.U32.AND P3, PT, R16, UR18, PT ;  /* 0x0000001210007c0c */ /* 0x000fe4000bf66070 */
[----:B------:R-:W-:-:S03]  /*0c60*/  ISETP.LT.U32.AND P1, PT, R2, UR18, PT ;  /* 0x0000001202007c0c */ /* 0x000fc6000bf21070 */
[----:B------:R-:W-:Y:S02]  /*0c70*/  ISETP.GE.U32.AND.EX P3, PT, R17, UR19, PT, P3 ;  /* 0x0000001311007c0c */ /* 0x000fe4000bf66130 */
[----:B------:R-:W-:Y:S02]  /*0c80*/  ISETP.LT.U32.AND.EX P1, PT, R3, UR19, PT, P1 ;  /* 0x0000001303007c0c */ /* 0x000fe4000bf21110 */
[----:B------:R-:W-:-:S04]  /*0c90*/  ISETP.GT.U32.AND.EX P2, PT, R17, UR15, !P3, P2 ;  /* 0x0000000f11007c0c */ /* 0x000fc8000df44120 */
[----:B------:R-:W-:Y:S01]  /*0ca0*/  ISETP.GT.U32.AND.EX P0, PT, R3, UR15, P2, P0 ;  /* 0x0000000f03007c0c */ /* 0x000fe20009704100 */
[----:B------:R-:W-:-:S12]  /*0cb0*/  IMAD.MOV.U32 R3, RZ, RZ, RZ ;  /* 0x000000ffff037224 */ /* 0x000fd800078e00ff */
[----:B-1----:R-:W-:Y:S05]  /*0cc0*/  @P0 BRA P1, `(.L_x_13) ;  /* 0x0000000400600947 */ /* 0x002fea0000800000 */
[----:B------:R-:W-:Y:S01]  /*0cd0*/  IMAD R2, R10, R7, RZ ;  /* 0x000000070a027224 */ /* 0x000fe200078e02ff */
[----:B------:R-:W-:Y:S01]  /*0ce0*/  UMOV UR6, 0x1 ;  /* 0x0000000100067882 */ /* 0x000fe20000000000 */
[----:B------:R-:W-:Y:S01]  /*0cf0*/  UMOV UR7, 0x0 ;  /* 0x0000000000077882 */ /* 0x000fe20000000000 */
[----:B------:R-:W-:Y:S01]  /*0d00*/  BSSY.RECONVERGENT B1, `(.L_x_14) ;  /* 0x0000050000017945 */ /* 0x000fe20003800200 */
[-C--:B------:R-:W-:Y:S02]  /*0d10*/  IMAD R9, R6, R11.reuse, R2 ;  /* 0x0000000b06097224 */ /* 0x080fe400078e0202 */
[----:B------:R-:W-:-:S04]  /*0d20*/  IMAD.WIDE.U32 R2, R7, R11, UR6 ;  /* 0x0000000607027e25 */ /* 0x000fc8000f8e000b */
[----:B------:R-:W-:Y:S01]  /*0d30*/  IMAD.IADD R8, R3, 0x1, R9 ;  /* 0x0000000103087824 */ /* 0x000fe200078e0209 */
[----:B------:R-:W-:-:S04]  /*0d40*/  ISETP.GE.U32.AND P0, PT, R0, R2, PT ;  /* 0x000000020000720c */ /* 0x000fc80003f06070 */
[----:B------:R-:W-:-:S13]  /*0d50*/  ISETP.GE.U32.AND.EX P0, PT, R15, R8, PT, P0 ;  /* 0x000000080f00720c */ /* 0x000fda0003f06100 */
[----:B------:R-:W-:Y:S05]  /*0d60*/  @!P0 BRA `(.L_x_15) ;  /* 0x00000000003c8947 */ /* 0x000fea0003800000 */
[----:B------:R-:W-:Y:S01]  /*0d70*/  USHF.L.U32 UR7, UR14, 0x1, URZ ;  /* 0x000000010e077899 */ /* 0x000fe200080006ff */
[----:B------:R-:W-:Y:S01]  /*0d80*/  IMAD.MOV.U32 R14, RZ, RZ, R0 ;  /* 0x000000ffff0e7224 */ /* 0x000fe200078e0000 */
[----:B------:R-:W-:Y:S02]  /*0d90*/  USHF.L.U64.HI UR6, UR14, 0x1, UR15 ;  /* 0x000000010e067899 */ /* 0x000fe4000801020f */
[----:B------:R-:W-:Y:S02]  /*0da0*/  ULOP3.LUT UR7, URZ, UR7, URZ, 0x33, !UPT ;  /* 0x00000007ff077292 */ /* 0x000fe4000f8e33ff */
[----:B------:R-:W-:Y:S02]  /*0db0*/  ULOP3.LUT UR6, URZ, UR6, URZ, 0x33, !UPT ;  /* 0x00000006ff067292 */ /* 0x000fe4000f8e33ff */
[----:B------:R-:W-:-:S04]  /*0dc0*/  UIADD3 UR7, UP0, UPT, UR7, UR12, URZ ;  /* 0x0000000c07077290 */ /* 0x000fc8000ff1e0ff */
[----:B------:R-:W-:Y:S02]  /*0dd0*/  UIADD3.X UR6, UPT, UPT, UR6, UR13, URZ, UP0, !UPT ;  /* 0x0000000d06067290 */ /* 0x000fe400087fe4ff */
[----:B------:R-:W-:-:S04]  /*0de0*/  IADD3 R9, P0, PT, RZ, -UR7, RZ ;  /* 0x80000007ff097c10 */ /* 0x000fc8000ff1e0ff */
[----:B------:R-:W-:Y:S01]  /*0df0*/  IADD3.X R8, PT, PT, RZ, ~UR6, RZ, P0, !PT ;  /* 0x80000006ff087c10 */ /* 0x000fe200087fe4ff */
[----:B------:R-:W-:-:S04]  /*0e00*/  IMAD.WIDE.U32 R2, R9, UR7, R14 ;  /* 0x0000000709027c25 */ /* 0x000fc8000f8e000e */
[----:B------:R-:W-:Y:S02]  /*0e10*/  IMAD R8, R8, UR7, RZ ;  /* 0x0000000708087c24 */ /* 0x000fe4000f8e02ff */
[----:B------:R-:W-:Y:S02]  /*0e20*/  IMAD.MOV.U32 R0, RZ, RZ, R2 ;  /* 0x000000ffff007224 */ /* 0x000fe400078e0002 */
[----:B------:R-:W-:-:S05]  /*0e30*/  IMAD R15, R9, UR6, R8 ;  /* 0x00000006090f7c24 */ /* 0x000fca000f8e0208 */
[----:B------:R-:W-:Y:S01]  /*0e40*/  IADD3 R15, PT, PT, R3, R15, RZ ;  /* 0x0000000f030f7210 */ /* 0x000fe20007ffe0ff */
[----:B------:R-:W-:Y:S06]  /*0e50*/  BRA `(.L_x_16) ;  /* 0x0000000000e87947 */ /* 0x000fec0003800000 */
.L_x_15:
[----:B------:R-:W-:Y:S02]  /*0e60*/  UIMAD UR8, UR5, UR14, URZ ;  /* 0x0000000e050872a4 */ /* 0x000fe4000f8e02ff */
[----:B------:R-:W-:Y:S02]  /*0e70*/  UIMAD.WIDE.U32 UR6, UR4, UR14, UR4 ;  /* 0x0000000e040672a5 */ /* 0x000fe4000f8e0004 */
[----:B------:R-:W-:Y:S02]  /*0e80*/  UIMAD UR8, UR4, UR15, UR8 ;  /* 0x0000000f040872a4 */ /* 0x000fe4000f8e0208 */
[----:B------:R-:W-:-:S04]  /*0e90*/  UIADD3 UR9, UP0, UPT, UR6, UR14, URZ ;  /* 0x0000000e06097290 */ /* 0x000fc8000ff1e0ff */
[----:B------:R-:W-:Y:S02]  /*0ea0*/  UIADD3.X UR6, UPT, UPT, UR15, UR7, UR8, UP0, !UPT ;  /* 0x000000070f067290 */ /* 0x000fe400087fe408 */
[----:B------:R-:W-:-:S04]  /*0eb0*/  ISETP.LE.U32.AND P0, PT, R0, UR9, PT ;  /* 0x0000000900007c0c */ /* 0x000fc8000bf03070 */
[----:B------:R-:W-:-:S05]  /*0ec0*/  IMAD.U32 R2, RZ, RZ, UR6 ;  /* 0x00000006ff027e24 */ /* 0x000fca000f8e00ff */
[----:B------:R-:W-:-:S13]  /*0ed0*/  ISETP.GE.U32.AND.EX P0, PT, R2, R15, PT, P0 ;  /* 0x0000000f0200720c */ /* 0x000fda0003f06100 */
[----:B------:R-:W-:Y:S05]  /*0ee0*/  @P0 BRA `(.L_x_16) ;  /* 0x0000000000c40947 */ /* 0x000fea0003800000 */
[-C--:B------:R-:W-:Y:S01]  /*0ef0*/  IMAD R2, R6, R13.reuse, RZ ;  /* 0x0000000d06027224 */ /* 0x080fe200078e02ff */
[----:B------:R-:W-:Y:S01]  /*0f00*/  BSSY.RECONVERGENT B2, `(.L_x_17) ;  /* 0x0000020000027945 */ /* 0x000fe20003800200 */
[----:B------:R-:W-:Y:S02]  /*0f10*/  IMAD.MOV.U32 R14, RZ, RZ, R0 ;  /* 0x000000ffff0e7224 */ /* 0x000fe400078e0000 */
[C---:B------:R-:W-:Y:S02]  /*0f20*/  IMAD R3, R7.reuse, R12, R2 ;  /* 0x0000000c07037224 */ /* 0x040fe400078e0202 */
[----:B------:R-:W-:-:S05]  /*0f30*/  IMAD.WIDE.U32 R24, R7, R13, R14 ;  /* 0x0000000d07187225 */ /* 0x000fca00078e000e */
[----:B------:R-:W-:-:S04]  /*0f40*/  IADD3 R22, PT, PT, R25, R3, RZ ;  /* 0x0000000319167210 */ /* 0x000fc80007ffe0ff */
        /* <DEDUP_REMOVED lines=9> */
[----:B0-----:R-:W-:Y:S02]  /*0fe0*/  HFMA2 R2, -RZ, RZ, 0, 0 ;  /* 0x00000000ff027431 */ /* 0x001fe400000001ff */
[----:B-1----:R-:W-:-:S04]  /*0ff0*/  IMAD.MOV R9, RZ, RZ, -R3 ;  /* 0x000000ffff097224 */ /* 0x002fc800078e0a03 */
[----:B------:R-:W-:-:S04]  /*1000*/  IMAD R9, R9, UR4, RZ ;  /* 0x0000000409097c24 */ /* 0x000fc8000f8e02ff */
[----:B------:R-:W-:-:S06]  /*1010*/  IMAD.HI.U32 R9, R3, R9, R2 ;  /* 0x0000000903097227 */ /* 0x000fcc00078e0002 */
[----:B------:R-:W-:-:S04]  /*1020*/  IMAD.HI.U32 R16, R9, R24, RZ ;  /* 0x0000001809107227 */ /* 0x000fc800078e00ff */
[----:B------:R-:W-:-:S04]  /*1030*/  IMAD.MOV R3, RZ, RZ, -R16 ;  /* 0x000000ffff037224 */ /* 0x000fc800078e0a10 */
[----:B------:R-:W-:-:S05]  /*1040*/  IMAD R24, R3, UR4, R24 ;  /* 0x0000000403187c24 */ /* 0x000fca000f8e0218 */
[----:B------:R-:W-:-:S13]  /*1050*/  ISETP.GE.U32.AND P0, PT, R24, UR4, PT ;  /* 0x0000000418007c0c */ /* 0x000fda000bf06070 */
[----:B------:R-:W-:Y:S01]  /*1060*/  @P0 VIADD R24, R24, -UR4 ;  /* 0x8000000418180c36 */ /* 0x000fe20008000000 */
[----:B------:R-:W-:-:S04]  /*1070*/  @P0 IADD3 R16, PT, PT, R16, 0x1, RZ ;  /* 0x0000000110100810 */ /* 0x000fc80007ffe0ff */
[----:B------:R-:W-:-:S13]  /*1080*/  ISETP.GE.U32.AND P1, PT, R24, UR4, PT ;  /* 0x0000000418007c0c */ /* 0x000fda000bf26070 */
[----:B------:R-:W-:Y:S01]  /*1090*/  @P1 VIADD R16, R16, 0x1 ;  /* 0x0000000110101836 */ /* 0x000fe20000000000 */
[----:B------:R-:W-:Y:S01]  /*10a0*/  @!P2 LOP3.LUT R16, RZ, UR4, RZ, 0x33, !PT ;  /* 0x00000004ff10ac12 */ /* 0x000fe2000f8e33ff */
[----:B------:R-:W-:Y:S06]  /*10b0*/  BRA `(.L_x_19) ;  /* 0x0000000000107947 */ /* 0x000fec0003800000 */
.L_x_18:
[----:B------:R-:W-:Y:S01]  /*10c0*/  MOV R8, UR4 ;  /* 0x0000000400087c02 */ /* 0x000fe20008000f00 */
[----:B------:R-:W-:Y:S01]  /*10d0*/  IMAD.U32 R9, RZ, RZ, UR5 ;  /* 0x00000005ff097e24 */ /* 0x000fe2000f8e00ff */
[----:B------:R-:W-:-:S07]  /*10e0*/  MOV R18, 0x1100 ;  /* 0x0000110000127802 */ /* 0x000fce0000000f00 */
[----:B------:R-:W-:Y:S05]  /*10f0*/  CALL.REL.NOINC `($__internal_0_$__cuda_sm20_div_u64) ;  /* 0x0000002000907944 */ /* 0x000fea0003c00000 */
.L_x_19:
[----:B------:R-:W-:Y:S05]  /*1100*/  BSYNC.RECONVERGENT B2 ;  /* 0x0000000000027941 */ /* 0x000fea0003800200 */
.L_x_17:
[----:B------:R-:W0:Y:S01]  /*1110*/  LDCU.128 UR8, c[0x0][0x390] ;  /* 0x00007200ff0877ac */ /* 0x000e220008000c00 */
[----:B------:R-:W-:Y:S01]  /*1120*/  LOP3.LUT R3, RZ, R16, RZ, 0x33, !PT ;  /* 0x00000010ff037212 */ /* 0x000fe200078e33ff */
[----:B------:R-:W-:Y:S01]  /*1130*/  IMAD.MOV.U32 R14, RZ, RZ, R0 ;  /* 0x000000ffff0e7224 */ /* 0x000fe200078e0000 */
[----:B------:R-:W-:Y:S01]  /*1140*/  LOP3.LUT R16, RZ, R17, RZ, 0x33, !PT ;  /* 0x00000011ff107212 */ /* 0x000fe200078e33ff */
[----:B0-----:R-:W-:Y:S02]  /*1150*/  USHF.L.U32 UR7, UR10, 0x1, URZ ;  /* 0x000000010a077899 */ /* 0x001fe400080006ff */
[----:B------:R-:W-:Y:S02]  /*1160*/  USHF.L.U64.HI UR6, UR10, 0x1, UR11 ;  /* 0x000000010a067899 */ /* 0x000fe4000801020b */
[----:B------:R-:W-:Y:S02]  /*1170*/  ULOP3.LUT UR7, URZ, UR7, URZ, 0x33, !UPT ;  /* 0x00000007ff077292 */ /* 0x000fe4000f8e33ff */
[----:B------:R-:W-:-:S02]  /*1180*/  ULOP3.LUT UR6, URZ, UR6, URZ, 0x33, !UPT ;  /* 0x00000006ff067292 */ /* 0x000fc4000f8e33ff */
[----:B------:R-:W-:-:S04]  /*1190*/  UIADD3 UR7, UP0, UPT, UR7, UR8, URZ ;  /* 0x0000000807077290 */ /* 0x000fc8000ff1e0ff */
[----:B------:R-:W-:-:S06]  /*11a0*/  UIADD3.X UR6, UPT, UPT, UR6, UR9, URZ, UP0, !UPT ;  /* 0x0000000906067290 */ /* 0x000fcc00087fe4ff */
[C---:B------:R-:W-:Y:S02]  /*11b0*/  IMAD R9, R3.reuse, UR6, RZ ;  /* 0x0000000603097c24 */ /* 0x040fe4000f8e02ff */
[----:B------:R-:W-:-:S04]  /*11c0*/  IMAD.WIDE.U32 R2, R3, UR7, R14 ;  /* 0x0000000703027c25 */ /* 0x000fc8000f8e000e */
[----:B------:R-:W-:Y:S01]  /*11d0*/  IMAD R9, R16, UR7, R9 ;  /* 0x0000000710097c24 */ /* 0x000fe2000f8e0209 */
[----:B------:R-:W-:-:S03]  /*11e0*/  MOV R0, R2 ;  /* 0x0000000200007202 */ /* 0x000fc60000000f00 */
[----:B------:R-:W-:-:S07]  /*11f0*/  IMAD.IADD R15, R3, 0x1, R9 ;  /* 0x00000001030f7824 */ /* 0x000fce00078e0209 */
.L_x_16:
[----:B------:R-:W-:Y:S05]  /*1200*/  BSYNC.RECONVERGENT B1 ;  /* 0x0000000000017941 */ /* 0x000fea0003800200 */
.L_x_14:
[----:B------:R-:W0:Y:S02]  /*1210*/  LDCU.64 UR6, c[0x0][0x380] ;  /* 0x00007000ff0677ac */ /* 0x000e240008000a00 */
[----:B0-----:R-:W-:-:S04]  /*1220*/  LEA R2, P0, R0, UR6, 0x2 ;  /* 0x0000000600027c11 */ /* 0x001fc8000f8010ff */
[----:B------:R-:W-:-:S06]  /*1230*/  LEA.HI.X R3, R0, UR7, R15, 0x2, P0 ;  /* 0x0000000700037c11 */ /* 0x000fcc00080f140f */
[----:B------:R0:W5:Y:S03]  /*1240*/  LDG.E R3, desc[UR16][R2.64] ;  /* 0x0000001002037981 */ /* 0x000166000c1e1900 */
.L_x_13:
[----:B------:R-:W-:Y:S05]  /*1250*/  BSYNC.RECONVERGENT B0 ;  /* 0x0000000000007941 */ /* 0x000fea0003800200 */
.L_x_12:
[----:B------:R-:W-:Y:S01]  /*1260*/  IADD3 R14, P0, PT, R4, 0x1, RZ ;  /* 0x00000001040e7810 */ /* 0x000fe20007f1e0ff */
[----:B------:R-:W-:Y:S04]  /*1270*/  BSSY.RECONVERGENT B0, `(.L_x_20) ;  /* 0x0000028000007945 */ /* 0x000fe80003800200 */
[----:B------:R-:W-:-:S05]  /*1280*/  IMAD.X R15, RZ, RZ, R5, P0 ;  /* 0x000000ffff0f7224 */ /* 0x000fca00000e0605 */
[----:B------:R-:W-:-:S04]  /*1290*/  LOP3.LUT R0, R15, UR5, RZ, 0xfc, !PT ;  /* 0x000000050f007c12 */ /* 0x000fc8000f8efcff */
[----:B------:R-:W-:-:S13]  /*12a0*/  ISETP.NE.U32.AND P0, PT, R0, RZ, PT ;  /* 0x000000ff0000720c */ /* 0x000fda0003f05070 */
[----:B------:R-:W-:Y:S05]  /*12b0*/  @P0 BRA `(.L_x_21) ;  /* 0x00000000005c0947 */ /* 0x000fea0003800000 */
[----:B0-----:R-:W0:Y:S01]  /*12c0*/  I2F.U32.RP R2, UR4 ;  /* 0x0000000400027d06 */ /* 0x001e220008209000 */
[----:B------:R-:W-:-:S07]  /*12d0*/  ISETP.NE.U32.AND P2, PT, RZ, UR4, PT ;  /* 0x00000004ff007c0c */ /* 0x000fce000bf45070 */
[----:B0-----:R-:W0:Y:S02]  /*12e0*/  MUFU.RCP R2, R2 ;  /* 0x0000000200027308 */ /* 0x001e240000001000 */
[----:B0-----:R-:W-:-:S06]  /*12f0*/  IADD3 R8, PT, PT, R2, 0xffffffe, RZ ;  /* 0x0ffffffe02087810 */ /* 0x001fcc0007ffe0ff */
[----:B------:R0:W1:Y:S02]  /*1300*/  F2I.FTZ.U32.TRUNC.NTZ R9, R8 ;  /* 0x0000000800097305 */ /* 0x000064000021f000 */
[----:B0-----:R-:W-:Y:S02]  /*1310*/  IMAD.MOV.U32 R8, RZ, RZ, RZ ;  /* 0x000000ffff087224 */ /* 0x001fe400078e00ff */
[----:B-1----:R-:W-:-:S04]  /*1320*/  IMAD.MOV R17, RZ, RZ, -R9 ;  /* 0x000000ffff117224 */ /* 0x002fc800078e0a09 */
[----:B------:R-:W-:-:S04]  /*1330*/  IMAD R17, R17, UR4, RZ ;  /* 0x0000000411117c24 */ /* 0x000fc8000f8e02ff */
[----:B------:R-:W-:-:S06]  /*1340*/  IMAD.HI.U32 R17, R9, R17, R8 ;  /* 0x0000001109117227 */ /* 0x000fcc00078e0008 */
[----:B------:R-:W-:-:S04]  /*1350*/  IMAD.HI.U32 R16, R17, R14, RZ ;  /* 0x0000000e11107227 */ /* 0x000fc800078e00ff */
[----:B------:R-:W-:Y:S01]  /*1360*/  HFMA2 R17, -RZ, RZ, 0, 0 ;  /* 0x00000000ff117431 */ /* 0x000fe200000001ff */
[----:B------:R-:W-:-:S05]  /*1370*/  IADD3 R9, PT, PT, -R16, RZ, RZ ;  /* 0x000000ff10097210 */ /* 0x000fca0007ffe1ff */
[----:B------:R-:W-:-:S05]  /*1380*/  IMAD R0, R9, UR4, R14 ;  /* 0x0000000409007c24 */ /* 0x000fca000f8e020e */
[----:B------:R-:W-:-:S13]  /*1390*/  ISETP.GE.U32.AND P0, PT, R0, UR4, PT ;  /* 0x0000000400007c0c */ /* 0x000fda000bf06070 */
[----:B------:R-:W-:Y:S02]  /*13a0*/  @P0 VIADD R0, R0, -UR4 ;  /* 0x8000000400000c36 */ /* 0x000fe40008000000 */
[----:B------:R-:W-:-:S03]  /*13b0*/  @P0 VIADD R16, R16, 0x1 ;  /* 0x0000000110100836 */ /* 0x000fc60000000000 */
[----:B------:R-:W-:Y:S01]  /*13c0*/  ISETP.GE.U32.AND P1, PT, R0, UR4, PT ;  /* 0x0000000400007c0c */ /* 0x000fe2000bf26070 */
[----:B------:R-:W-:-:S12]  /*13d0*/  IMAD.MOV.U32 R0, RZ, RZ, RZ ;  /* 0x000000ffff007224 */ /* 0x000fd800078e00ff */
[----:B------:R-:W-:Y:S02]  /*13e0*/  @P1 IADD3 R16, PT, PT, R16, 0x1, RZ ;  /* 0x0000000110101810 */ /* 0x000fe40007ffe0ff */
[----:B------:R-:W-:-:S05]  /*13f0*/  @!P2 LOP3.LUT R16, RZ, UR4, RZ, 0x33, !PT ;  /* 0x00000004ff10ac12 */ /* 0x000fca000f8e33ff */
[----:B------:R-:W-:-:S04]  /*1400*/  IMAD.MOV R9, RZ, RZ, -R16 ;  /* 0x000000ffff097224 */ /* 0x000fc800078e0a10 */
[----:B------:R-:W-:Y:S01]  /*1410*/  IMAD R8, R9, UR4, R14 ;  /* 0x0000000409087c24 */ /* 0x000fe2000f8e020e */
[----:B------:R-:W-:Y:S06]  /*1420*/  BRA `(.L_x_22) ;  /* 0x0000000000307947 */ /* 0x000fec0003800000 */
.L_x_21:
[----:B------:R-:W-:Y:S01]  /*1430*/  IMAD.MOV.U32 R24, RZ, RZ, R14 ;  /* 0x000000ffff187224 */ /* 0x000fe200078e000e */
[----:B------:R-:W-:Y:S01]  /*1440*/  MOV R8, UR4 ;  /* 0x0000000400087c02 */ /* 0x000fe20008000f00 */
[----:B------:R-:W-:Y:S01]  /*1450*/  IMAD.MOV.U32 R22, RZ, RZ, R15 ;  /* 0x000000ffff167224 */ /* 0x000fe200078e000f */
[----:B------:R-:W-:Y:S01]  /*1460*/  MOV R18, 0x1490 ;  /* 0x0000149000127802 */ /* 0x000fe20000000f00 */
[----:B------:R-:W-:-:S07]  /*1470*/  IMAD.U32 R9, RZ, RZ, UR5 ;  /* 0x00000005ff097e24 */ /* 0x000fce000f8e00ff */
[----:B0----5:R-:W-:Y:S05]  /*1480*/  CALL.REL.NOINC `($__internal_0_$__cuda_sm20_div_u64) ;  /* 0x0000001c00ac7944 */ /* 0x021fea0003c00000 */
[----:B------:R-:W-:-:S05]  /*1490*/  IADD3 R19, P0, PT, RZ, -R16, RZ ;  /* 0x80000010ff137210 */ /* 0x000fca0007f1e0ff */
[----:B------:R-:W-:Y:S02]  /*14a0*/  IMAD.X R0, RZ, RZ, ~R17, P0 ;  /* 0x000000ffff007224 */ /* 0x000fe400000e0e11 */
[----:B------:R-:W-:-:S04]  /*14b0*/  IMAD.WIDE.U32 R8, R19, UR4, R14 ;  /* 0x0000000413087c25 */ /* 0x000fc8000f8e000e */
[----:B------:R-:W-:-:S04]  /*14c0*/  IMAD R0, R0, UR4, RZ ;  /* 0x0000000400007c24 */ /* 0x000fc8000f8e02ff */
[----:B------:R-:W-:-:S05]  /*14d0*/  IMAD R19, R19, UR5, R0 ;  /* 0x0000000513137c24 */ /* 0x000fca000f8e0200 */
[----:B------:R-:W-:-:S07]  /*14e0*/  IADD3 R0, PT, PT, R19, R9, RZ ;  /* 0x0000000913007210 */ /* 0x000fce0007ffe0ff */
.L_x_22:
[----:B------:R-:W-:Y:S05]  /*14f0*/  BSYNC.RECONVERGENT B0 ;  /* 0x0000000000007941 */ /* 0x000fea0003800200 */
.L_x_20:
[----:B------:R-:W0:Y:S01]  /*1500*/  LDCU.64 UR12, c[0x0][0x398] ;  /* 0x00007300ff0c77ac */ /* 0x000e220008000a00 */
[----:B------:R-:W-:Y:S01]  /*1510*/  ISETP.GE.U32.AND P2, PT, R16, UR18, PT ;  /* 0x0000001210007c0c */ /* 0x000fe2000bf46070 */
[----:B------:R-:W-:Y:S01]  /*1520*/  BSSY.RECONVERGENT B0, `(.L_x_23) ;  /* 0x0000068000007945 */ /* 0x000fe20003800200 */
[----:B------:R-:W-:Y:S01]  /*1530*/  ISETP.LT.U32.AND P0, PT, R8, UR18, PT ;  /* 0x0000001208007c0c */ /* 0x000fe2000bf01070 */
[----:B------:R-:W-:Y:S01]  /*1540*/  IMAD.MOV.U32 R2, RZ, RZ, RZ ;  /* 0x000000ffff027224 */ /* 0x000fe200078e00ff */
[----:B------:R-:W-:Y:S02]  /*1550*/  ISETP.GE.U32.AND.EX P2, PT, R17, UR19, PT, P2 ;  /* 0x0000001311007c0c */ /* 0x000fe4000bf46120 */
[----:B------:R-:W-:Y:S02]  /*1560*/  ISETP.LT.U32.AND.EX P0, PT, R0, UR19, PT, P0 ;  /* 0x0000001300007c0c */ /* 0x000fe4000bf01100 */
[----:B0-----:R-:W-:Y:S02]  /*1570*/  ISETP.GT.U32.AND P3, PT, R16, UR12, PT ;  /* 0x0000000c10007c0c */ /* 0x001fe4000bf64070 */
[----:B------:R-:W-:-:S02]  /*1580*/  ISETP.GT.U32.AND P1, PT, R8, UR12, PT ;  /* 0x0000000c08007c0c */ /* 0x000fc4000bf24070 */
[----:B------:R-:W-:-:S04]  /*1590*/  ISETP.GT.U32.AND.EX P2, PT, R17, UR13, !P2, P3 ;  /* 0x0000000d11007c0c */ /* 0x000fc8000d744130 */
[----:B------:R-:W-:-:S13]  /*15a0*/  ISETP.GT.U32.AND.EX P1, PT, R0, UR13, P2, P1 ;  /* 0x0000000d00007c0c */ /* 0x000fda0009724110 */
[----:B------:R-:W-:Y:S05]  /*15b0*/  @P1 BRA P0, `(.L_x_24) ;  /* 0x0000000400781947 */ /* 0x000fea0000000000 */
        /* <DEDUP_REMOVED lines=10> */
[----:B------:R-:W0:Y:S01]  /*1660*/  LDCU.64 UR8, c[0x0][0x390] ;  /* 0x00007200ff0877ac */ /* 0x000e220008000a00 */
[----:B------:R-:W-:Y:S02]  /*1670*/  IMAD.MOV.U32 R8, RZ, RZ, R14 ;  /* 0x000000ffff087224 */ /* 0x000fe400078e000e */
[----:B------:R-:W-:Y:S01]  /*1680*/  IMAD.MOV.U32 R9, RZ, RZ, R15 ;  /* 0x000000ffff097224 */ /* 0x000fe200078e000f */
[----:B------:R-:W-:Y:S02]  /*1690*/  USHF.L.U32 UR7, UR12, 0x1, URZ ;  /* 0x000000010c077899 */ /* 0x000fe400080006ff */
[----:B------:R-:W-:Y:S02]  /*16a0*/  USHF.L.U64.HI UR6, UR12, 0x1, UR13 ;  /* 0x000000010c067899 */ /* 0x000fe4000801020d */
[----:B------:R-:W-:Y:S02]  /*16b0*/  ULOP3.LUT UR7, URZ, UR7, URZ, 0x33, !UPT ;  /* 0x00000007ff077292 */ /* 0x000fe4000f8e33ff */
[----:B------:R-:W-:-:S02]  /*16c0*/  ULOP3.LUT UR6, URZ, UR6, URZ, 0x33, !UPT ;  /* 0x00000006ff067292 */ /* 0x000fc4000f8e33ff */
[----:B0-----:R-:W-:-:S04]  /*16d0*/  UIADD3 UR7, UP0, UPT, UR7, UR8, URZ ;  /* 0x0000000807077290 */ /* 0x001fc8000ff1e0ff */
[----:B------:R-:W-:Y:S02]  /*16e0*/  UIADD3.X UR6, UPT, UPT, UR6, UR9, URZ, UP0, !UPT ;  /* 0x0000000906067290 */ /* 0x000fe400087fe4ff */
[----:B------:R-:W-:-:S04]  /*16f0*/  IADD3 R17, P0, PT, RZ, -UR7, RZ ;  /* 0x80000007ff117c10 */ /* 0x000fc8000ff1e0ff */
[----:B------:R-:W-:Y:S01]  /*1700*/  IADD3.X R0, PT, PT, RZ, ~UR6, RZ, P0, !PT ;  /* 0x80000006ff007c10 */ /* 0x000fe200087fe4ff */
[----:B------:R-:W-:-:S04]  /*1710*/  IMAD.WIDE.U32 R8, R17, UR7, R8 ;  /* 0x0000000711087c25 */ /* 0x000fc8000f8e0008 */
[----:B------:R-:W-:-:S04]  /*1720*/  IMAD R0, R0, UR7, RZ ;  /* 0x0000000700007c24 */ /* 0x000fc8000f8e02ff */
[----:B------:R-:W-:Y:S01]  /*1730*/  IMAD R17, R17, UR6, R0 ;  /* 0x0000000611117c24 */ /* 0x000fe2000f8e0200 */
[----:B------:R-:W-:-:S03]  /*1740*/  MOV R0, R8 ;  /* 0x0000000800007202 */ /* 0x000fc60000000f00 */
[----:B------:R-:W-:Y:S01]  /*1750*/  IMAD.IADD R9, R17, 0x1, R9 ;  /* 0x0000000111097824 */ /* 0x000fe200078e0209 */
[----:B------:R-:W-:Y:S06]  /*1760*/  BRA `(.L_x_27) ;  /* 0x0000000000f87947 */ /* 0x000fec0003800000 */
.L_x_26:
[----:B------:R-:W-:Y:S01]  /*1770*/  UIMAD UR8, UR5, UR12, URZ ;  /* 0x0000000c050872a4 */ /* 0x000fe2000f8e02ff */
[----:B------:R-:W-:Y:S01]  /*1780*/  MOV R0, R14 ;  /* 0x0000000e00007202 */ /* 0x000fe20000000f00 */
[----:B------:R-:W-:Y:S02]  /*1790*/  UIMAD.WIDE.U32 UR6, UR4, UR12, UR4 ;  /* 0x0000000c040672a5 */ /* 0x000fe4000f8e0004 */
[----:B------:R-:W-:Y:S02]  /*17a0*/  UIMAD UR8, UR4, UR13, UR8 ;  /* 0x0000000d040872a4 */ /* 0x000fe4000f8e0208 */
[----:B------:R-:W-:-:S04]  /*17b0*/  UIADD3 UR6, UP0, UPT, UR6, UR12, URZ ;  /* 0x0000000c06067290 */ /* 0x000fc8000ff1e0ff */
[----:B------:R-:W-:Y:S02]  /*17c0*/  UIADD3.X UR8, UPT, UPT, UR13, UR7, UR8, UP0, !UPT ;  /* 0x000000070d087290 */ /* 0x000fe400087fe408 */
[----:B------:R-:W-:-:S04]  /*17d0*/  ISETP.LE.U32.AND P0, PT, R14, UR6, PT ;  /* 0x000000060e007c0c */ /* 0x000fc8000bf03070 */
[----:B------:R-:W-:-:S05]  /*17e0*/  IMAD.U32 R9, RZ, RZ, UR8 ;  /* 0x00000008ff097e24 */ /* 0x000fca000f8e00ff */
[----:B------:R-:W-:Y:S01]  /*17f0*/  ISETP.GE.U32.AND.EX P0, PT, R9, R15, PT, P0 ;  /* 0x0000000f0900720c */ /* 0x000fe20003f06100 */
[----:B------:R-:W-:-:S12]  /*1800*/  IMAD.MOV.U32 R9, RZ, RZ, R15 ;  /* 0x000000ffff097224 */ /* 0x000fd800078e000f */
[----:B------:R-:W-:Y:S05]  /*1810*/  @P0 BRA `(.L_x_27) ;  /* 0x0000000000cc0947 */ /* 0x000fea0003800000 */
[----:B------:R-:W-:Y:S01]  /*1820*/  MOV R25, R15 ;  /* 0x0000000f00197202 */ /* 0x000fe20000000f00 */
[-C--:B------:R-:W-:Y:S01]  /*1830*/  IMAD R0, R6, R13.reuse, RZ ;  /* 0x0000000d06007224 */ /* 0x080fe200078e02ff */
[----:B------:R-:W-:Y:S01]  /*1840*/  BSSY.RECONVERGENT B2, `(.L_x_28) ;  /* 0x0000020000027945 */ /* 0x000fe20003800200 */
[----:B------:R-:W-:Y:S02]  /*1850*/  IMAD.MOV.U32 R24, RZ, RZ, R14 ;  /* 0x000000ffff187224 */ /* 0x000fe400078e000e */
[C---:B------:R-:W-:Y:S02]  /*1860*/  IMAD R9, R7.reuse, R12, R0 ;  /* 0x0000000c07097224 */ /* 0x040fe400078e0200 */
[----:B------:R-:W-:-:S04]  /*1870*/  IMAD.WIDE.U32 R24, R7, R13, R24 ;  /* 0x0000000d07187225 */ /* 0x000fc800078e0018 */
[----:B------:R-:W-:-:S05]  /*1880*/  IMAD.IADD R22, R9, 0x1, R25 ;  /* 0x0000000109167824 */ /* 0x000fca00078e0219 */
[----:B------:R-:W-:-:S04]  /*1890*/  LOP3.LUT R0, R22, UR5, RZ, 0xfc, !PT ;  /* 0x0000000516007c12 */ /* 0x000fc8000f8efcff */
[----:B------:R-:W-:-:S13]  /*18a0*/  ISETP.NE.U32.AND P0, PT, R0, RZ, PT ;  /* 0x000000ff0000720c */ /* 0x000fda0003f05070 */
[----:B------:R-:W-:Y:S05]  /*18b0*/  @P0 BRA `(.L_x_29) ;  /* 0x0000000000500947 */ /* 0x000fea0003800000 */
[----:B------:R-:W0:Y:S01]  /*18c0*/  I2F.U32.RP R0, UR4 ;  /* 0x0000000400007d06 */ /* 0x000e220008209000 */
[----:B------:R-:W-:-:S07]  /*18d0*/  ISETP.NE.U32.AND P2, PT, RZ, UR4, PT ;  /* 0x00000004ff007c0c */ /* 0x000fce000bf45070 */
        /* <DEDUP_REMOVED lines=8> */
[----:B------:R-:W-:Y:S02]  /*1960*/  HFMA2 R17, -RZ, RZ, 0, 0 ;  /* 0x00000000ff117431 */ /* 0x000fe400000001ff */
[----:B------:R-:W-:-:S04]  /*1970*/  IMAD.MOV R9, RZ, RZ, -R16 ;  /* 0x000000ffff097224 */ /* 0x000fc800078e0a10 */
[----:B------:R-:W-:-:S05]  /*1980*/  IMAD R24, R9, UR4, R24 ;  /* 0x0000000409187c24 */ /* 0x000fca000f8e0218 */
[----:B------:R-:W-:-:S13]  /*1990*/  ISETP.GE.U32.AND P0, PT, R24, UR4, PT ;  /* 0x0000000418007c0c */ /* 0x000fda000bf06070 */
[----:B------:R-:W-:Y:S01]  /*19a0*/  @P0 IADD3 R24, PT, PT, R24, -UR4, RZ ;  /* 0x8000000418180c10 */ /* 0x000fe2000fffe0ff */
[----:B------:R-:W-:-:S03]  /*19b0*/  @P0 VIADD R16, R16, 0x1 ;  /* 0x0000000110100836 */ /* 0x000fc60000000000 */
[----:B------:R-:W-:-:S13]  /*19c0*/  ISETP.GE.U32.AND P1, PT, R24, UR4, PT ;  /* 0x0000000418007c0c */ /* 0x000fda000bf26070 */
[----:B------:R-:W-:Y:S01]  /*19d0*/  @P1 VIADD R16, R16, 0x1 ;  /* 0x0000000110101836 */ /* 0x000fe20000000000 */
[----:B------:R-:W-:Y:S01]  /*19e0*/  @!P2 LOP3.LUT R16, RZ, UR4, RZ, 0x33, !PT ;  /* 0x00000004ff10ac12 */ /* 0x000fe2000f8e33ff */
[----:B------:R-:W-:Y:S06]  /*19f0*/  BRA `(.L_x_30) ;  /* 0x0000000000107947 */ /* 0x000fec0003800000 */
.L_x_29:
[----:B------:R-:W-:Y:S01]  /*1a00*/  IMAD.U32 R8, RZ, RZ, UR4 ;  /* 0x00000004ff087e24 */ /* 0x000fe2000f8e00ff */
[----:B------:R-:W-:Y:S01]  /*1a10*/  MOV R18, 0x1a40 ;  /* 0x00001a4000127802 */ /* 0x000fe20000000f00 */
[----:B------:R-:W-:-:S07]  /*1a20*/  IMAD.U32 R9, RZ, RZ, UR5 ;  /* 0x00000005ff097e24 */ /* 0x000fce000f8e00ff */
[----:B-----5:R-:W-:Y:S05]  /*1a30*/  CALL.REL.NOINC `($__internal_0_$__cuda_sm20_div_u64) ;  /* 0x0000001800407944 */ /* 0x020fea0003c00000 */
.L_x_30:
[----:B------:R-:W-:Y:S05]  /*1a40*/  BSYNC.RECONVERGENT B2 ;  /* 0x0000000000027941 */ /* 0x000fea0003800200 */
.L_x_28:
[----:B------:R-:W0:Y:S01]  /*1a50*/  LDCU.128 UR8, c[0x0][0x390] ;  /* 0x00007200ff0877ac */ /* 0x000e220008000c00 */
[----:B------:R-:W-:Y:S01]  /*1a60*/  LOP3.LUT R19, RZ, R16, RZ, 0x33, !PT ;  /* 0x00000010ff137212 */ /* 0x000fe200078e33ff */
[----:B------:R-:W-:Y:S01]  /*1a70*/  IMAD.MOV.U32 R9, RZ, RZ, R15 ;  /* 0x000000ffff097224 */ /* 0x000fe200078e000f */
[----:B------:R-:W-:Y:S02]  /*1a80*/  LOP3.LUT R16, RZ, R17, RZ, 0x33, !PT ;  /* 0x00000011ff107212 */ /* 0x000fe400078e33ff */
[----:B------:R-:W-:Y:S01]  /*1a90*/  MOV R8, R14 ;  /* 0x0000000e00087202 */ /* 0x000fe20000000f00 */
[----:B0-----:R-:W-:Y:S02]  /*1aa0*/  USHF.L.U32 UR7, UR10, 0x1, URZ ;  /* 0x000000010a077899 */ /* 0x001fe400080006ff */
[----:B------:R-:W-:Y:S02]  /*1ab0*/  USHF.L.U64.HI UR6, UR10, 0x1, UR11 ;  /* 0x000000010a067899 */ /* 0x000fe4000801020b */
[----:B------:R-:W-:-:S02]  /*1ac0*/  ULOP3.LUT UR7, URZ, UR7, URZ, 0x33, !UPT ;  /* 0x00000007ff077292 */ /* 0x000fc4000f8e33ff */
[----:B------:R-:W-:Y:S02]  /*1ad0*/  ULOP3.LUT UR6, URZ, UR6, URZ, 0x33, !UPT ;  /* 0x00000006ff067292 */ /* 0x000fe4000f8e33ff */
[----:B------:R-:W-:-:S04]  /*1ae0*/  UIADD3 UR7, UP0, UPT, UR7, UR8, URZ ;  /* 0x0000000807077290 */ /* 0x000fc8000ff1e0ff */
[----:B------:R-:W-:Y:S02]  /*1af0*/  UIADD3.X UR6, UPT, UPT, UR6, UR9, URZ, UP0, !UPT ;  /* 0x0000000906067290 */ /* 0x000fe400087fe4ff */
[----:B------:R-:W-:-:S04]  /*1b00*/  IMAD.WIDE.U32 R8, R19, UR7, R8 ;  /* 0x0000000713087c25 */ /* 0x000fc8000f8e0008 */
[----:B------:R-:W-:Y:S02]  /*1b10*/  IMAD R17, R19, UR6, RZ ;  /* 0x0000000613117c24 */ /* 0x000fe4000f8e02ff */
[----:B------:R-:W-:Y:S02]  /*1b20*/  IMAD.MOV.U32 R0, RZ, RZ, R8 ;  /* 0x000000ffff007224 */ /* 0x000fe400078e0008 */
[----:B------:R-:W-:-:S05]  /*1b30*/  IMAD R17, R16, UR7, R17 ;  /* 0x0000000710117c24 */ /* 0x000fca000f8e0211 */
[----:B------:R-:W-:-:S07]  /*1b40*/  IADD3 R9, PT, PT, R9, R17, RZ ;  /* 0x0000001109097210 */ /* 0x000fce0007ffe0ff */
.L_x_27:
[----:B------:R-:W-:Y:S05]  /*1b50*/  BSYNC.RECONVERGENT B1 ;  /* 0x0000000000017941 */ /* 0x000fea0003800200 */
.L_x_25:
[----:B------:R-:W0:Y:S02]  /*1b60*/  LDCU.64 UR6, c[0x0][0x380] ;  /* 0x00007000ff0677ac */ /* 0x000e240008000a00 */
[----:B0-----:R-:W-:-:S04]  /*1b70*/  LEA R8, P0, R0, UR6, 0x2 ;  /* 0x0000000600087c11 */ /* 0x001fc8000f8010ff */
[----:B------:R-:W-:-:S05]  /*1b80*/  LEA.HI.X R9, R0, UR7, R9, 0x2, P0 ;  /* 0x0000000700097c11 */ /* 0x000fca00080f1409 */
[----:B------:R0:W5:Y:S04]  /*1b90*/  LDG.E R2, desc[UR16][R8.64] ;  /* 0x0000001008027981 */ /* 0x000168000c1e1900 */
.L_x_24:
[----:B------:R-:W-:Y:S05]  /*1ba0*/  BSYNC.RECONVERGENT B0 ;  /* 0x0000000000007941 */ /* 0x000fea0003800200 */
.L_x_23:
[----:B------:R-:W1:Y:S01]  /*1bb0*/  LDCU.64 UR6, c[0x0][0x390] ;  /* 0x00007200ff0677ac */ /* 0x000e620008000a00 */
[----:B------:R-:W-:Y:S01]  /*1bc0*/  BSSY.RECONVERGENT B0, `(.L_x_31) ;  /* 0x000002b000007945 */ /* 0x000fe20003800200 */
[----:B-1----:R-:W-:Y:S02]  /*1bd0*/  ULOP3.LUT UR6, URZ, UR6, URZ, 0x33, !UPT ;  /* 0x00000006ff067292 */ /* 0x002fe4000f8e33ff */
[----:B------:R-:W-:-:S04]  /*1be0*/  ULOP3.LUT UR7, URZ, UR7, URZ, 0x33, !UPT ;  /* 0x00000007ff077292 */ /* 0x000fc8000f8e33ff */
[----:B------:R-:W-:-:S04]  /*1bf0*/  IADD3 R20, P0, PT, R4, UR6, RZ ;  /* 0x0000000604147c10 */ /* 0x000fc8000ff1e0ff */
[----:B------:R-:W-:-:S04]  /*1c00*/  IADD3.X R21, PT, PT, R5, UR7, RZ, P0, !PT ;  /* 0x0000000705157c10 */ /* 0x000fc800087fe4ff */
[----:B------:R-:W-:-:S04]  /*1c10*/  LOP3.LUT R0, R21, UR5, RZ, 0xfc, !PT ;  /* 0x0000000515007c12 */ /* 0x000fc8000f8efcff */
[----:B------:R-:W-:-:S13]  /*1c20*/  ISETP.NE.U32.AND P0, PT, R0, RZ, PT ;  /* 0x000000ff0000720c */ /* 0x000fda0003f05070 */
[----:B------:R-:W-:Y:S05]  /*1c30*/  @P0 BRA `(.L_x_32) ;  /* 0x00000000005c0947 */ /* 0x000fea0003800000 */
[----:B------:R-:W1:Y:S01]  /*1c40*/  I2F.U32.RP R17, UR4 ;  /* 0x0000000400117d06 */ /* 0x000e620008209000 */
[----:B------:R-:W-:-:S07]  /*1c50*/  ISETP.NE.U32.AND P2, PT, RZ, UR4, PT ;  /* 0x00000004ff007c0c */ /* 0x000fce000bf45070 */
[----:B-1----:R-:W0:Y:S02]  /*1c60*/  MUFU.RCP R17, R17 ;  /* 0x0000001100117308 */ /* 0x002e240000001000 */
[----:B0-----:R-:W-:Y:S02]  /*1c70*/  VIADD R8, R17, 0xffffffe ;  /* 0x0ffffffe11087836 */ /* 0x001fe40000000000 */
[----:B------:R-:W-:-:S04]  /*1c80*/  IMAD.MOV.U32 R17, RZ, RZ, RZ ;  /* 0x000000ffff117224 */ /* 0x000fc800078e00ff */
        /* <DEDUP_REMOVED lines=11> */
[----:B------:R-:W-:Y:S02]  /*1d40*/  ISETP.GE.U32.AND P1, PT, R0, UR4, PT ;  /* 0x0000000400007c0c */ /* 0x000fe4000bf26070 */
[----:B------:R-:W-:-:S11]  /*1d50*/  MOV R0, RZ ;  /* 0x000000ff00007202 */ /* 0x000fd60000000f00 */
[----:B------:R-:W-:Y:S01]  /*1d60*/  @P1 VIADD R16, R16, 0x1 ;  /* 0x0000000110101836 */ /* 0x000fe20000000000 */
[----:B------:R-:W-:-:S05]  /*1d70*/  @!P2 LOP3.LUT R16, RZ, UR4, RZ, 0x33, !PT ;  /* 0x00000004ff10ac12 */ /* 0x000fca000f8e33ff */
[----:B------:R-:W-:-:S04]  /*1d80*/  IMAD.MOV R9, RZ, RZ, -R16 ;  /* 0x000000ffff097224 */ /* 0x000fc800078e0a10 */
[----:B------:R-:W-:Y:S01]  /*1d90*/  IMAD R8, R9, UR4, R20 ;  /* 0x0000000409087c24 */ /* 0x000fe2000f8e0214 */
[----:B------:R-:W-:Y:S06]  /*1da0*/  BRA `(.L_x_33) ;  /* 0x0000000000307947 */ /* 0x000fec0003800000 */
.L_x_32:
[----:B------:R-:W-:Y:S01]  /*1db0*/  IMAD.MOV.U32 R24, RZ, RZ, R20 ;  /* 0x000000ffff187224 */ /* 0x000fe200078e0014 */
[----:B------:R-:W-:Y:S01]  /*1dc0*/  MOV R22, R21 ;  /* 0x0000001500167202 */ /* 0x000fe20000000f00 */
[----:B0-----:R-:W-:Y:S01]  /*1dd0*/  IMAD.U32 R8, RZ, RZ, UR4 ;  /* 0x00000004ff087e24 */ /* 0x001fe2000f8e00ff */
[----:B------:R-:W-:Y:S01]  /*1de0*/  MOV R18, 0x1e10 ;  /* 0x00001e1000127802 */ /* 0x000fe20000000f00 */
[----:B------:R-:W-:-:S07]  /*1df0*/  IMAD.U32 R9, RZ, RZ, UR5 ;  /* 0x00000005ff097e24 */ /* 0x000fce000f8e00ff */
[----:B-----5:R-:W-:Y:S05]  /*1e00*/  CALL.REL.NOINC `($__internal_0_$__cuda_sm20_div_u64) ;  /* 0x00000014004c7944 */ /* 0x020fea0003c00000 */
[----:B------:R-:W-:-:S04]  /*1e10*/  IADD3 R19, P0, PT, RZ, -R16, RZ ;  /* 0x80000010ff137210 */ /* 0x000fc80007f1e0ff */
[----:B------:R-:W-:Y:S01]  /*1e20*/  IADD3.X R0, PT, PT, RZ, ~R17, RZ, P0, !PT ;  /* 0x80000011ff007210 */ /* 0x000fe200007fe4ff */
[----:B------:R-:W-:-:S04]  /*1e30*/  IMAD.WIDE.U32 R8, R19, UR4, R20 ;  /* 0x0000000413087c25 */ /* 0x000fc8000f8e0014 */
[----:B------:R-:W-:-:S04]  /*1e40*/  IMAD R0, R0, UR4, RZ ;  /* 0x0000000400007c24 */ /* 0x000fc8000f8e02ff */
[----:B------:R-:W-:-:S04]  /*1e50*/  IMAD R19, R19, UR5, R0 ;  /* 0x0000000513137c24 */ /* 0x000fc8000f8e0200 */
[----:B------:R-:W-:-:S07]  /*1e60*/  IMAD.IADD R0, R19, 0x1, R9 ;  /* 0x0000000113007824 */ /* 0x000fce00078e0209 */
.L_x_33:
[----:B------:R-:W-:Y:S05]  /*1e70*/  BSYNC.RECONVERGENT B0 ;  /* 0x0000000000007941 */ /* 0x000fea0003800200 */
.L_x_31:
[----:B------:R-:W0:Y:S01]  /*1e80*/  LDCU.64 UR12, c[0x0][0x398] ;  /* 0x00007300ff0c77ac */ /* 0x000e220008000a00 */
[----:B------:R-:W-:Y:S01]  /*1e90*/  ISETP.GE.U32.AND P2, PT, R16, UR18, PT ;  /* 0x0000001210007c0c */ /* 0x000fe2000bf46070 */
[----:B------:R-:W-:Y:S01]  /*1ea0*/  BSSY.RECONVERGENT B0, `(.L_x_34) ;  /* 0x000005e000007945 */ /* 0x000fe20003800200 */
[----:B------:R-:W-:Y:S02]  /*1eb0*/  ISETP.LT.U32.AND P0, PT, R8, UR18, PT ;  /* 0x0000001208007c0c */ /* 0x000fe4000bf01070 */
[----:B------:R-:W-:Y:S02]  /*1ec0*/  ISETP.GE.U32.AND.EX P2, PT, R17, UR19, PT, P2 ;  /* 0x0000001311007c0c */ /* 0x000fe4000bf46120 */
[----:B------:R-:W-:Y:S02]  /*1ed0*/  ISETP.LT.U32.AND.EX P0, PT, R0, UR19, PT, P0 ;  /* 0x0000001300007c0c */ /* 0x000fe4000bf01100 */
[----:B0-----:R-:W-:Y:S02]  /*1ee0*/  ISETP.GT.U32.AND P3, PT, R16, UR12, PT ;  /* 0x0000000c10007c0c */ /* 0x001fe4000bf64070 */
[----:B------:R-:W-:-:S02]  /*1ef0*/  ISETP.GT.U32.AND P1, PT, R8, UR12, PT ;  /* 0x0000000c08007c0c */ /* 0x000fc4000bf24070 */
[----:B------:R-:W-:-:S04]  /*1f00*/  ISETP.GT.U32.AND.EX P2, PT, R17, UR13, !P2, P3 ;  /* 0x0000000d11007c0c */ /* 0x000fc8000d744130 */
[----:B------:R-:W-:Y:S01]  /*1f10*/  ISETP.GT.U32.AND.EX P1, PT, R0, UR13, P2, P1 ;  /* 0x0000000d00007c0c */ /* 0x000fe20009724110 */
[----:B------:R-:W-:-:S12]  /*1f20*/  IMAD.MOV.U32 R0, RZ, RZ, RZ ;  /* 0x000000ffff007224 */ /* 0x000fd800078e00ff */
[----:B------:R-:W-:Y:S05]  /*1f30*/  @P1 BRA P0, `(.L_x_35) ;  /* 0x0000000400501947 */ /* 0x000fea0000000000 */
[----:B------:R-:W-:Y:S01]  /*1f40*/  IMAD R0, R10, R7, RZ ;  /* 0x000000070a007224 */ /* 0x000fe200078e02ff */
[----:B------:R-:W-:Y:S01]  /*1f50*/  UMOV UR6, 0x1 ;  /* 0x0000000100067882 */ /* 0x000fe20000000000 */
[----:B------:R-:W-:Y:S01]  /*1f60*/  UMOV UR7, 0x0 ;  /* 0x0000000000077882 */ /* 0x000fe20000000000 */
[----:B------:R-:W-:Y:S01]  /*1f70*/  BSSY.RECONVERGENT B1, `(.L_x_36) ;  /* 0x000004c000017945 */ /* 0x000fe20003800200 */
[-C--:B------:R-:W-:Y:S02]  /*1f80*/  IMAD R17, R6, R11.reuse, R0 ;  /* 0x0000000b06117224 */ /* 0x080fe400078e0200 */
[----:B------:R-:W-:-:S05]  /*1f90*/  IMAD.WIDE.U32 R8, R7, R11, UR6 ;  /* 0x0000000607087e25 */ /* 0x000fca000f8e000b */
[----:B------:R-:W-:Y:S02]  /*1fa0*/  IADD3 R0, PT, PT, R9, R17, RZ ;  /* 0x0000001109007210 */ /* 0x000fe40007ffe0ff */
[----:B------:R-:W-:-:S04]  /*1fb0*/  ISETP.GE.U32.AND P0, PT, R20, R8, PT ;  /* 0x000000081400720c */ /* 0x000fc80003f06070 */
[----:B------:R-:W-:-:S13]  /*1fc0*/  ISETP.GE.U32.AND.EX P0, PT, R21, R0, PT, P0 ;  /* 0x000000001500720c */ /* 0x000fda0003f06100 */
[----:B------:R-:W-:Y:S05]  /*1fd0*/  @!P0 BRA `(.L_x_37) ;  /* 0x0000000000388947 */ /* 0x000fea0003800000 */
[----:B------:R-:W0:Y:S01]  /*1fe0*/  LDCU.64 UR8, c[0x0][0x390] ;  /* 0x00007200ff0877ac */ /* 0x000e220008000a00 */
[----:B------:R-:W-:Y:S02]  /*1ff0*/  USHF.L.U32 UR7, UR12, 0x1, URZ ;  /* 0x000000010c077899 */ /* 0x000fe400080006ff */
[----:B------:R-:W-:Y:S02]  /*2000*/  USHF.L.U64.HI UR6, UR12, 0x1, UR13 ;  /* 0x000000010c067899 */ /* 0x000fe4000801020d */
[----:B------:R-:W-:Y:S02]  /*2010*/  ULOP3.LUT UR7, URZ, UR7, URZ, 0x33, !UPT ;  /* 0x00000007ff077292 */ /* 0x000fe4000f8e33ff */
[----:B------:R-:W-:Y:S02]  /*2020*/  ULOP3.LUT UR6, URZ, UR6, URZ, 0x33, !UPT ;  /* 0x00000006ff067292 */ /* 0x000fe4000f8e33ff */
[----:B0-----:R-:W-:-:S04]  /*2030*/  UIADD3 UR7, UP0, UPT, UR7, UR8, URZ ;  /* 0x0000000807077290 */ /* 0x001fc8000ff1e0ff */
[----:B------:R-:W-:Y:S02]  /*2040*/  UIADD3.X UR6, UPT, UPT, UR6, UR9, URZ, UP0, !UPT ;  /* 0x0000000906067290 */ /* 0x000fe400087fe4ff */
[----:B------:R-:W-:-:S05]  /*2050*/  IADD3 R9, P0, PT, RZ, -UR7, RZ ;  /* 0x80000007ff097c10 */ /* 0x000fca000ff1e0ff */
[----:B------:R-:W-:Y:S02]  /*2060*/  IMAD.X R0, RZ, RZ, ~UR6, P0 ;  /* 0x80000006ff007e24 */ /* 0x000fe400080e06ff */
[----:B------:R-:W-:-:S04]  /*2070*/  IMAD.WIDE.U32 R20, R9, UR7, R20 ;  /* 0x0000000709147c25 */ /* 0x000fc8000f8e0014 */
[----:B------:R-:W-:-:S04]  /*2080*/  IMAD R0, R0, UR7, RZ ;  /* 0x0000000700007c24 */ /* 0x000fc8000f8e02ff */
[----:B------:R-:W-:-:S04]  /*2090*/  IMAD R9, R9, UR6, R0 ;  /* 0x0000000609097c24 */ /* 0x000fc8000f8e0200 */
[----:B------:R-:W-:Y:S01]  /*20a0*/  IMAD.IADD R21, R9, 0x1, R21 ;  /* 0x0000000109157824 */ /* 0x000fe200078e0215 */
[----:B------:R-:W-:Y:S06]  /*20b0*/  BRA `(.L_x_38) ;  /* 0x0000000000dc7947 */ /* 0x000fec0003800000 */
.L_x_37:
[----:B------:R-:W-:Y:S02]  /*20c0*/  UIMAD UR8, UR5, UR12, URZ ;  /* 0x0000000c050872a4 */ /* 0x000fe4000f8e02ff */
[----:B------:R-:W-:Y:S02]  /*20d0*/  UIMAD.WIDE.U32 UR6, UR4, UR12, UR4 ;  /* 0x0000000c040672a5 */ /* 0x000fe4000f8e0004 */
[----:B------:R-:W-:Y:S02]  /*20e0*/  UIMAD UR8, UR4, UR13, UR8 ;  /* 0x0000000d040872a4 */ /* 0x000fe4000f8e0208 */
[----:B------:R-:W-:-:S04]  /*20f0*/  UIADD3 UR6, UP0, UPT, UR6, UR12, URZ ;  /* 0x0000000c06067290 */ /* 0x000fc8000ff1e0ff */
[----:B------:R-:W-:Y:S02]  /*2100*/  UIADD3.X UR8, UPT, UPT, UR13, UR7, UR8, UP0, !UPT ;  /* 0x000000070d087290 */ /* 0x000fe400087fe408 */
[----:B------:R-:W-:-:S04]  /*2110*/  ISETP.LE.U32.AND P0, PT, R20, UR6, PT ;  /* 0x0000000614007c0c */ /* 0x000fc8000bf03070 */
[----:B------:R-:W-:-:S04]  /*2120*/  MOV R0, UR8 ;  /* 0x0000000800007c02 */ /* 0x000fc80008000f00 */
[----:B------:R-:W-:-:S13]  /*2130*/  ISETP.GE.U32.AND.EX P0, PT, R0, R21, PT, P0 ;  /* 0x000000150000720c */ /* 0x000fda0003f06100 */
[----:B------:R-:W-:Y:S05]  /*2140*/  @P0 BRA `(.L_x_38) ;  /* 0x0000000000b80947 */ /* 0x000fea0003800000 */
[-C--:B------:R-:W-:Y:S01]  /*2150*/  IMAD R0, R6, R13.reuse, RZ ;  /* 0x0000000d06007224 */ /* 0x080fe200078e02ff */
[----:B------:R-:W-:Y:S01]  /*2160*/  BSSY.RECONVERGENT B2, `(.L_x_39) ;  /* 0x000001f000027945 */ /* 0x000fe20003800200 */
[----:B------:R-:W-:-:S04]  /*2170*/  IMAD.WIDE.U32 R24, R7, R13, R20 ;  /* 0x0000000d07187225 */ /* 0x000fc800078e0014 */
[----:B------:R-:W-:-:S04]  /*2180*/  IMAD R9, R7, R12, R0 ;  /* 0x0000000c07097224 */ /* 0x000fc800078e0200 */
        /* <DEDUP_REMOVED lines=24> */
.L_x_40:
[----:B------:R-:W-:Y:S01]  /*2310*/  IMAD.U32 R8, RZ, RZ, UR4 ;  /* 0x00000004ff087e24 */ /* 0x000fe2000f8e00ff */
[----:B------:R-:W-:Y:S01]  /*2320*/  MOV R18, 0x2350 ;  /* 0x0000235000127802 */ /* 0x000fe20000000f00 */
[----:B------:R-:W-:-:S07]  /*2330*/  IMAD.U32 R9, RZ, RZ, UR5 ;  /* 0x00000005ff097e24 */ /* 0x000fce000f8e00ff */
[----:B-----5:R-:W-:Y:S05]  /*2340*/  CALL.REL.NOINC `($__internal_0_$__cuda_sm20_div_u64) ;  /* 0x0000000c00fc7944 */ /* 0x020fea0003c00000 */
.L_x_41:
[----:B------:R-:W-:Y:S05]  /*2350*/  BSYNC.RECONVERGENT B2 ;  /* 0x0000000000027941 */ /* 0x000fea0003800200 */
.L_x_39:
[----:B------:R-:W0:Y:S01]  /*2360*/  LDCU.128 UR8, c[0x0][0x390] ;  /* 0x00007200ff0877ac */ /* 0x000e220008000c00 */
[----:B------:R-:W-:Y:S02]  /*2370*/  LOP3.LUT R9, RZ, R16, RZ, 0x33, !PT ;  /* 0x00000010ff097212 */ /* 0x000fe400078e33ff */
[----:B------:R-:W-:Y:S01]  /*2380*/  LOP3.LUT R16, RZ, R17, RZ, 0x33, !PT ;  /* 0x00000011ff107212 */ /* 0x000fe200078e33ff */
[----:B0-----:R-:W-:Y:S02]  /*2390*/  USHF.L.U32 UR7, UR10, 0x1, URZ ;  /* 0x000000010a077899 */ /* 0x001fe400080006ff */
[----:B------:R-:W-:Y:S02]  /*23a0*/  USHF.L.U64.HI UR6, UR10, 0x1, UR11 ;  /* 0x000000010a067899 */ /* 0x000fe4000801020b */
[----:B------:R-:W-:Y:S02]  /*23b0*/  ULOP3.LUT UR7, URZ, UR7, URZ, 0x33, !UPT ;  /* 0x00000007ff077292 */ /* 0x000fe4000f8e33ff */
[----:B------:R-:W-:-:S02]  /*23c0*/  ULOP3.LUT UR6, URZ, UR6, URZ, 0x33, !UPT ;  /* 0x00000006ff067292 */ /* 0x000fc4000f8e33ff */
[----:B------:R-:W-:-:S04]  /*23d0*/  UIADD3 UR7, UP0, UPT, UR7, UR8, URZ ;  /* 0x0000000807077290 */ /* 0x000fc8000ff1e0ff */
[----:B------:R-:W-:Y:S02]  /*23e0*/  UIADD3.X UR6, UPT, UPT, UR6, UR9, URZ, UP0, !UPT ;  /* 0x0000000906067290 */ /* 0x000fe400087fe4ff */
[----:B------:R-:W-:-:S04]  /*23f0*/  IMAD.WIDE.U32 R20, R9, UR7, R20 ;  /* 0x0000000709147c25 */ /* 0x000fc8000f8e0014 */
[----:B------:R-:W-:-:S04]  /*2400*/  IMAD R17, R9, UR6, RZ ;  /* 0x0000000609117c24 */ /* 0x000fc8000f8e02ff */
[----:B------:R-:W-:-:S05]  /*2410*/  IMAD R17, R16, UR7, R17 ;  /* 0x0000000710117c24 */ /* 0x000fca000f8e0211 */
[----:B------:R-:W-:-:S07]  /*2420*/  IADD3 R21, PT, PT, R21, R17, RZ ;  /* 0x0000001115157210 */ /* 0x000fce0007ffe0ff */
.L_x_38:
[----:B------:R-:W-:Y:S05]  /*2430*/  BSYNC.RECONVERGENT B1 ;  /* 0x0000000000017941 */ /* 0x000fea0003800200 */
.L_x_36:
[----:B------:R-:W0:Y:S02]  /*2440*/  LDCU.64 UR6, c[0x0][0x380] ;  /* 0x00007000ff0677ac */ /* 0x000e240008000a00 */
[----:B0-----:R-:W-:-:S04]  /*2450*/  LEA R8, P0, R20, UR6, 0x2 ;  /* 0x0000000614087c11 */ /* 0x001fc8000f8010ff */
[----:B------:R-:W-:-:S05]  /*2460*/  LEA.HI.X R9, R20, UR7, R21, 0x2, P0 ;  /* 0x0000000714097c11 */ /* 0x000fca00080f1415 */
[----:B------:R0:W5:Y:S04]  /*2470*/  LDG.E R0, desc[UR16][R8.64] ;  /* 0x0000001008007981 */ /* 0x000168000c1e1900 */
.L_x_35:
[----:B------:R-:W-:Y:S05]  /*2480*/  BSYNC.RECONVERGENT B0 ;  /* 0x0000000000007941 */ /* 0x000fea0003800200 */
.L_x_34:
[----:B------:R-:W1:Y:S01]  /*2490*/  LDCU.64 UR6, c[0x0][0x390] ;  /* 0x00007200ff0677ac */ /* 0x000e620008000a00 */
[----:B------:R-:W-:Y:S01]  /*24a0*/  BSSY.RECONVERGENT B0, `(.L_x_42) ;  /* 0x0000029000007945 */ /* 0x000fe20003800200 */
[----:B-1----:R-:W-:-:S04]  /*24b0*/  IADD3 R14, P0, PT, R14, UR6, RZ ;  /* 0x000000060e0e7c10 */ /* 0x002fc8000ff1e0ff */
[----:B------:R-:W-:-:S04]  /*24c0*/  IADD3.X R15, PT, PT, R15, UR7, RZ, P0, !PT ;  /* 0x000000070f0f7c10 */ /* 0x000fc800087fe4ff */
[----:B0-----:R-:W-:-:S04]  /*24d0*/  LOP3.LUT R8, R15, UR5, RZ, 0xfc, !PT ;  /* 0x000000050f087c12 */ /* 0x001fc8000f8efcff */
[----:B------:R-:W-:-:S13]  /*24e0*/  ISETP.NE.U32.AND P0, PT, R8, RZ, PT ;  /* 0x000000ff0800720c */ /* 0x000fda0003f05070 */
[----:B------:R-:W-:Y:S05]  /*24f0*/  @P0 BRA `(.L_x_43) ;  /* 0x00000000005c0947 */ /* 0x000fea0003800000 */
[----:B------:R-:W0:Y:S01]  /*2500*/  I2F.U32.RP R17, UR4 ;  /* 0x0000000400117d06 */ /* 0x000e220008209000 */
[----:B------:R-:W-:Y:S01]  /*2510*/  MOV R8, RZ ;  /* 0x000000ff00087202 */ /* 0x000fe20000000f00 */
[----:B------:R-:W-:Y:S01]  /*2520*/  HFMA2 R20, -RZ, RZ, 0, 0 ;  /* 0x00000000ff147431 */ /* 0x000fe200000001ff */
[----:B------:R-:W-:-:S05]  /*2530*/  ISETP.NE.U32.AND P2, PT, RZ, UR4, PT ;  /* 0x00000004ff007c0c */ /* 0x000fca000bf45070 */
[----:B0-----:R-:W0:Y:S02]  /*2540*/  MUFU.RCP R17, R17 ;  /* 0x0000001100117308 */ /* 0x001e240000001000 */
[----:B0-----:R-:W-:Y:S02]  /*2550*/  VIADD R18, R17, 0xffffffe ;  /* 0x0ffffffe11127836 */ /* 0x001fe40000000000 */
[----:B------:R-:W-:-:S04]  /*2560*/  IMAD.MOV.U32 R17, RZ, RZ, RZ ;  /* 0x000000ffff117224 */ /* 0x000fc800078e00ff */
[----:B------:R-:W0:Y:S02]  /*2570*/  F2I.FTZ.U32.TRUNC.NTZ R9, R18 ;  /* 0x0000001200097305 */ /* 0x000e24000021f000 */
[----:B0-----:R-:W-:-:S04]  /*2580*/  IMAD.MOV R19, RZ, RZ, -R9 ;  /* 0x000000ffff137224 */ /* 0x001fc800078e0a09 */
        /* <DEDUP_REMOVED lines=10> */
[----:B------:R-:W-:-:S05]  /*2630*/  @!P2 LOP3.LUT R16, RZ, UR4, RZ, 0x33, !PT ;  /* 0x00000004ff10ac12 */ /* 0x000fca000f8e33ff */
[----:B------:R-:W-:-:S04]  /*2640*/  IMAD.MOV R9, RZ, RZ, -R16 ;  /* 0x000000ffff097224 */ /* 0x000fc800078e0a10 */
[----:B------:R-:W-:Y:S01]  /*2650*/  IMAD R8, R9, UR4, R14 ;  /* 0x0000000409087c24 */ /* 0x000fe2000f8e020e */
[----:B------:R-:W-:Y:S06]  /*2660*/  BRA `(.L_x_44) ;  /* 0x0000000000307947 */ /* 0x000fec0003800000 */
.L_x_43:
[----:B------:R-:W-:Y:S01]  /*2670*/  IMAD.MOV.U32 R24, RZ, RZ, R14 ;  /* 0x000000ffff187224 */ /* 0x000fe200078e000e */
[----:B------:R-:W-:Y:S01]  /*2680*/  MOV R22, R15 ;  /* 0x0000000f00167202 */ /* 0x000fe20000000f00 */
[----:B------:R-:W-:Y:S01]  /*2690*/  IMAD.U32 R8, RZ, RZ, UR4 ;  /* 0x00000004ff087e24 */ /* 0x000fe2000f8e00ff */
[----:B------:R-:W-:Y:S01]  /*26a0*/  MOV R18, 0x26d0 ;  /* 0x000026d000127802 */ /* 0x000fe20000000f00 */
[----:B------:R-:W-:-:S07]  /*26b0*/  IMAD.U32 R9, RZ, RZ, UR5 ;  /* 0x00000005ff097e24 */ /* 0x000fce000f8e00ff */
[----:B-----5:R-:W-:Y:S05]  /*26c0*/  CALL.REL.NOINC `($__internal_0_$__cuda_sm20_div_u64) ;  /* 0x0000000c001c7944 */ /* 0x020fea0003c00000 */
[----:B------:R-:W-:-:S04]  /*26d0*/  IADD3 R19, P0, PT, RZ, -R16, RZ ;  /* 0x80000010ff137210 */ /* 0x000fc80007f1e0ff */
[----:B------:R-:W-:-:S05]  /*26e0*/  IADD3.X R8, PT, PT, RZ, ~R17, RZ, P0, !PT ;  /* 0x80000011ff087210 */ /* 0x000fca00007fe4ff */
[----:B------:R-:W-:Y:S02]  /*26f0*/  IMAD R18, R8, UR4, RZ ;  /* 0x0000000408127c24 */ /* 0x000fe4000f8e02ff */
[----:B------:R-:W-:-:S04]  /*2700*/  IMAD.WIDE.U32 R8, R19, UR4, R14 ;  /* 0x0000000413087c25 */ /* 0x000fc8000f8e000e */
[----:B------:R-:W-:-:S04]  /*2710*/  IMAD R19, R19, UR5, R18 ;  /* 0x0000000513137c24 */ /* 0x000fc8000f8e0212 */
[----:B------:R-:W-:-:S07]  /*2720*/  IMAD.IADD R20, R19, 0x1, R9 ;  /* 0x0000000113147824 */ /* 0x000fce00078e0209 */
.L_x_44:
[----:B------:R-:W-:Y:S05]  /*2730*/  BSYNC.RECONVERGENT B0 ;  /* 0x0000000000007941 */ /* 0x000fea0003800200 */
.L_x_42:
[----:B------:R-:W0:Y:S01]  /*2740*/  LDCU.64 UR6, c[0x0][0x398] ;  /* 0x00007300ff0677ac */ /* 0x000e220008000a00 */
[----:B------:R-:W-:Y:S01]  /*2750*/  ISETP.GE.U32.AND P2, PT, R16, UR18, PT ;  /* 0x0000001210007c0c */ /* 0x000fe2000bf46070 */
[----:B------:R-:W-:Y:S01]  /*2760*/  BSSY.RECONVERGENT B0, `(.L_x_45) ;  /* 0x0000063000007945 */ /* 0x000fe20003800200 */
[----:B------:R-:W-:Y:S02]  /*2770*/  ISETP.LT.U32.AND P0, PT, R8, UR18, PT ;  /* 0x0000001208007c0c */ /* 0x000fe4000bf01070 */
[----:B------:R-:W-:Y:S02]  /*2780*/  ISETP.GE.U32.AND.EX P2, PT, R17, UR19, PT, P2 ;  /* 0x0000001311007c0c */ /* 0x000fe4000bf46120 */
[----:B------:R-:W-:Y:S01]  /*2790*/  ISETP.LT.U32.AND.EX P0, PT, R20, UR19, PT, P0 ;  /* 0x0000001314007c0c */ /* 0x000fe2000bf01100 */
[----:B0-----:R-:W-:Y:S01]  /*27a0*/  IMAD.U32 R18, RZ, RZ, UR6 ;  /* 0x00000006ff127e24 */ /* 0x001fe2000f8e00ff */
[----:B------:R-:W-:-:S04]  /*27b0*/  MOV R19, UR7 ;  /* 0x0000000700137c02 */ /* 0x000fc80008000f00 */
[-C--:B------:R-:W-:Y:S01]  /*27c0*/  ISETP.GT.U32.AND P3, PT, R16, R18.reuse, PT ;  /* 0x000000121000720c */ /* 0x080fe20003f64070 */
[----:B------:R-:W-:Y:S01]  /*27d0*/  IMAD.MOV.U32 R16, RZ, RZ, RZ ;  /* 0x000000ffff107224 */ /* 0x000fe200078e00ff */
[----:B------:R-:W-:Y:S02]  /*27e0*/  ISETP.GT.U32.AND P1, PT, R8, R18, PT ;  /* 0x000000120800720c */ /* 0x000fe40003f24070 */
[----:B------:R-:W-:-:S04]  /*27f0*/  ISETP.GT.U32.AND.EX P2, PT, R17, R19, !P2, P3 ;  /* 0x000000131100720c */ /* 0x000fc80005744130 */
[----:B------:R-:W-:-:S13]  /*2800*/  ISETP.GT.U32.AND.EX P1, PT, R20, R19, P2, P1 ;  /* 0x000000131400720c */ /* 0x000fda0001724110 */
        /* <DEDUP_REMOVED lines=12> */
[C---:B------:R-:W-:Y:S02]  /*28d0*/  SHF.L.U32 R9, R18.reuse, 0x1, RZ ;  /* 0x0000000112097819 */ /* 0x040fe400000006ff */
[----:B------:R-:W-:Y:S02]  /*28e0*/  SHF.L.U64.HI R8, R18, 0x1, R19 ;  /* 0x0000000112087819 */ /* 0x000fe40000010213 */
[----:B------:R-:W-:Y:S02]  /*28f0*/  LOP3.LUT R9, RZ, R9, RZ, 0x33, !PT ;  /* 0x00000009ff097212 */ /* 0x000fe400078e33ff */
[----:B------:R-:W-:Y:S02]  /*2900*/  LOP3.LUT R8, RZ, R8, RZ, 0x33, !PT ;  /* 0x00000008ff087212 */ /* 0x000fe400078e33ff */
[----:B0-----:R-:W-:-:S04]  /*2910*/  IADD3 R9, P0, PT, R9, UR6, RZ ;  /* 0x0000000609097c10 */ /* 0x001fc8000ff1e0ff */
[----:B------:R-:W-:Y:S02]  /*2920*/  IADD3.X R8, PT, PT, R8, UR7, RZ, P0, !PT ;  /* 0x0000000708087c10 */ /* 0x000fe400087fe4ff */
[----:B------:R-:W-:-:S05]  /*2930*/  IADD3 R17, P0, PT, RZ, -R9, RZ ;  /* 0x80000009ff117210 */ /* 0x000fca0007f1e0ff */
[----:B------:R-:W-:Y:S02]  /*2940*/  IMAD.X R16, RZ, RZ, ~R8, P0 ;  /* 0x000000ffff107224 */ /* 0x000fe400000e0e08 */
[----:B------:R-:W-:-:S04]  /*2950*/  IMAD.WIDE.U32 R14, R9, R17, R14 ;  /* 0x00000011090e7225 */ /* 0x000fc800078e000e */
[----:B------:R-:W-:-:S04]  /*2960*/  IMAD R16, R16, R9, RZ ;  /* 0x0000000910107224 */ /* 0x000fc800078e02ff */
[----:B------:R-:W-:-:S04]  /*2970*/  IMAD R17, R8, R17, R16 ;  /* 0x0000001108117224 */ /* 0x000fc800078e0210 */
[----:B------:R-:W-:Y:S01]  /*2980*/  IMAD.IADD R15, R17, 0x1, R15 ;  /* 0x00000001110f7824 */ /* 0x000fe200078e020f */
[----:B------:R-:W-:Y:S06]  /*2990*/  BRA `(.L_x_49) ;  /* 0x0000000000e87947 */ /* 0x000fec0003800000 */
.L_x_48:
[----:B------:R-:W-:Y:S01]  /*29a0*/  MOV R8, UR4 ;  /* 0x0000000400087c02 */ /* 0x000fe20008000f00 */
[----:B------:R-:W-:Y:S02]  /*29b0*/  IMAD.U32 R9, RZ, RZ, UR5 ;  /* 0x00000005ff097e24 */ /* 0x000fe4000f8e00ff */
[C---:B------:R-:W-:Y:S02]  /*29c0*/  IMAD R16, R18.reuse, UR5, RZ ;  /* 0x0000000512107c24 */ /* 0x040fe4000f8e02ff */
[----:B------:R-:W-:-:S04]  /*29d0*/  IMAD.WIDE.U32 R8, R18, UR4, R8 ;  /* 0x0000000412087c25 */ /* 0x000fc8000f8e0008 */
[----:B------:R-:W-:Y:S01]  /*29e0*/  IMAD R16, R19, UR4, R16 ;  /* 0x0000000413107c24 */ /* 0x000fe2000f8e0210 */
[----:B------:R-:W-:-:S04]  /*29f0*/  IADD3 R17, P0, PT, R8, R18, RZ ;  /* 0x0000001208117210 */ /* 0x000fc80007f1e0ff */
[----:B------:R-:W-:Y:S02]  /*2a00*/  IADD3.X R16, PT, PT, R19, R9, R16, P0, !PT ;  /* 0x0000000913107210 */ /* 0x000fe400007fe410 */
[----:B------:R-:W-:-:S04]  /*2a10*/  ISETP.GE.U32.AND P0, PT, R17, R14, PT ;  /* 0x0000000e1100720c */ /* 0x000fc80003f06070 */
[----:B------:R-:W-:-:S13]  /*2a20*/  ISETP.GE.U32.AND.EX P0, PT, R16, R15, PT, P0 ;  /* 0x0000000f1000720c */ /* 0x000fda0003f06100 */
[----:B------:R-:W-:Y:S05]  /*2a30*/  @P0 BRA `(.L_x_49) ;  /* 0x0000000000c00947 */ /* 0x000fea0003800000 */
[-C--:B------:R-:W-:Y:S01]  /*2a40*/  IMAD R8, R6, R13.reuse, RZ ;  /* 0x0000000d06087224 */ /* 0x080fe200078e02ff */
[----:B------:R-:W-:Y:S01]  /*2a50*/  BSSY.RECONVERGENT B2, `(.L_x_50) ;  /* 0x000001f000027945 */ /* 0x000fe20003800200 */
[----:B------:R-:W-:-:S04]  /*2a60*/  IMAD.WIDE.U32 R24, R7, R13, R14 ;  /* 0x0000000d07187225 */ /* 0x000fc800078e000e */
[----:B------:R-:W-:-:S05]  /*2a70*/  IMAD R9, R7, R12, R8 ;  /* 0x0000000c07097224 */ /* 0x000fca00078e0208 */
[----:B------:R-:W-:-:S04]  /*2a80*/  IADD3 R22, PT, PT, R9, R25, RZ ;  /* 0x0000001909167210 */ /* 0x000fc80007ffe0ff */
[----:B------:R-:W-:-:S04]  /*2a90*/  LOP3.LUT R8, R22, UR5, RZ, 0xfc, !PT ;  /* 0x0000000516087c12 */ /* 0x000fc8000f8efcff */
[----:B------:R-:W-:-:S13]  /*2aa0*/  ISETP.NE.U32.AND P0, PT, R8, RZ, PT ;  /* 0x000000ff0800720c */ /* 0x000fda0003f05070 */
[----:B------:R-:W-:Y:S05]  /*2ab0*/  @P0 BRA `(.L_x_51) ;  /* 0x0000000000500947 */ /* 0x000fea0003800000 */
[----:B------:R-:W0:Y:S01]  /*2ac0*/  I2F.U32.RP R17, UR4 ;  /* 0x0000000400117d06 */ /* 0x000e220008209000 */
[----:B------:R-:W-:-:S07]  /*2ad0*/  ISETP.NE.U32.AND P2, PT, RZ, UR4, PT ;  /* 0x00000004ff007c0c */ /* 0x000fce000bf45070 */
[----:B0-----:R-:W0:Y:S02]  /*2ae0*/  MUFU.RCP R17, R17 ;  /* 0x0000001100117308 */ /* 0x001e240000001000 */
[----:B0-----:R-:W-:Y:S02]  /*2af0*/  VIADD R8, R17, 0xffffffe ;  /* 0x0ffffffe11087836 */ /* 0x001fe40000000000 */
[----:B------:R-:W-:-:S04]  /*2b00*/  HFMA2 R17, -RZ, RZ, 0, 0 ;  /* 0x00000000ff117431 */ /* 0x000fc800000001ff */
[----:B------:R0:W1:Y:S02]  /*2b10*/  F2I.FTZ.U32.TRUNC.NTZ R9, R8 ;  /* 0x0000000800097305 */ /* 0x000064000021f000 */
[----:B0-----:R-:W-:Y:S01]  /*2b20*/  IMAD.MOV.U32 R8, RZ, RZ, RZ ;  /* 0x000000ffff087224 */ /* 0x001fe200078e00ff */
[----:B-1----:R-:W-:-:S05]  /*2b30*/  IADD3 R19, PT, PT, RZ, -R9, RZ ;  /* 0x80000009ff137210 */ /* 0x002fca0007ffe0ff */
[----:B------:R-:W-:-:S04]  /*2b40*/  IMAD R19, R19, UR4, RZ ;  /* 0x0000000413137c24 */ /* 0x000fc8000f8e02ff */
[----:B------:R-:W-:-:S06]  /*2b50*/  IMAD.HI.U32 R19, R9, R19, R8 ;  /* 0x0000001309137227 */ /* 0x000fcc00078e0008 */
[----:B------:R-:W-:-:S05]  /*2b60*/  IMAD.HI.U32 R16, R19, R24, RZ ;  /* 0x0000001813107227 */ /* 0x000fca00078e00ff */
[----:B------:R-:W-:-:S05]  /*2b70*/  IADD3 R9, PT, PT, -R16, RZ, RZ ;  /* 0x000000ff10097210 */ /* 0x000fca0007ffe1ff */
        /* <DEDUP_REMOVED lines=8> */
.L_x_51:
[----:B------:R-:W-:Y:S01]  /*2c00*/  IMAD.U32 R8, RZ, RZ, UR4 ;  /* 0x00000004ff087e24 */ /* 0x000fe2000f8e00ff */
[----:B------:R-:W-:Y:S02]  /*2c10*/  MOV R9, UR5 ;  /* 0x0000000500097c02 */ /* 0x000fe40008000f00 */
[----:B------:R-:W-:-:S07]  /*2c20*/  MOV R18, 0x2c40 ;  /* 0x00002c4000127802 */ /* 0x000fce0000000f00 */
[----:B-----5:R-:W-:Y:S05]  /*2c30*/  CALL.REL.NOINC `($__internal_0_$__cuda_sm20_div_u64) ;  /* 0x0000000400c07944 */ /* 0x020fea0003c00000 */
.L_x_52:
[----:B------:R-:W-:Y:S05]  /*2c40*/  BSYNC.RECONVERGENT B2 ;  /* 0x0000000000027941 */ /* 0x000fea0003800200 */
.L_x_50:
[----:B------:R-:W0:Y:S02]  /*2c50*/  LDCU.128 UR8, c[0x0][0x390] ;  /* 0x00007200ff0877ac */ /* 0x000e240008000c00 */
[----:B0-----:R-:W-:Y:S01]  /*2c60*/  IMAD.U32 R18, RZ, RZ, UR10 ;  /* 0x0000000aff127e24 */ /* 0x001fe2000f8e00ff */
[----:B------:R-:W-:-:S03]  /*2c70*/  MOV R19, UR11 ;  /* 0x0000000b00137c02 */ /* 0x000fc60008000f00 */
[C---:B------:R-:W-:Y:S01]  /*2c80*/  IMAD.SHL.U32 R9, R18.reuse, 0x2, RZ ;  /* 0x0000000212097824 */ /* 0x040fe200078e00ff */
[----:B------:R-:W-:-:S04]  /*2c90*/  SHF.L.U64.HI R8, R18, 0x1, R19 ;  /* 0x0000000112087819 */ /* 0x000fc80000010213 */
[----:B------:R-:W-:Y:S02]  /*2ca0*/  LOP3.LUT R9, RZ, R9, RZ, 0x33, !PT ;  /* 0x00000009ff097212 */ /* 0x000fe400078e33ff */
[----:B------:R-:W-:Y:S02]  /*2cb0*/  LOP3.LUT R8, RZ, R8, RZ, 0x33, !PT ;  /* 0x00000008ff087212 */ /* 0x000fe400078e33ff */
[----:B------:R-:W-:Y:S02]  /*2cc0*/  IADD3 R20, P0, PT, R9, UR8, RZ ;  /* 0x0000000809147c10 */ /* 0x000fe4000ff1e0ff */
[----:B------:R-:W-:Y:S02]  /*2cd0*/  LOP3.LUT R9, RZ, R16, RZ, 0x33, !PT ;  /* 0x00000010ff097212 */ /* 0x000fe400078e33ff */
[----:B------:R-:W-:Y:S02]  /*2ce0*/  IADD3.X R8, PT, PT, R8, UR9, RZ, P0, !PT ;  /* 0x0000000908087c10 */ /* 0x000fe400087fe4ff */
[----:B------:R-:W-:Y:S01]  /*2cf0*/  LOP3.LUT R16, RZ, R17, RZ, 0x33, !PT ;  /* 0x00000011ff107212 */ /* 0x000fe200078e33ff */
[----:B------:R-:W-:-:S04]  /*2d00*/  IMAD.WIDE.U32 R14, R9, R20, R14 ;  /* 0x00000014090e7225 */ /* 0x000fc800078e000e */
[----:B------:R-:W-:-:S04]  /*2d10*/  IMAD R17, R8, R9, RZ ;  /* 0x0000000908117224 */ /* 0x000fc800078e02ff */
[----:B------:R-:W-:-:S05]  /*2d20*/  IMAD R17, R16, R20, R17 ;  /* 0x0000001410117224 */ /* 0x000fca00078e0211 */
[----:B------:R-:W-:-:S07]  /*2d30*/  IADD3 R15, PT, PT, R15, R17, RZ ;  /* 0x000000110f0f7210 */ /* 0x000fce0007ffe0ff */
.L_x_49:
[----:B------:R-:W-:Y:S05]  /*2d40*/  BSYNC.RECONVERGENT B1 ;  /* 0x0000000000017941 */ /* 0x000fea0003800200 */
.L_x_47:
[----:B------:R-:W0:Y:S02]  /*2d50*/  LDCU.64 UR6, c[0x0][0x380] ;  /* 0x00007000ff0677ac */ /* 0x000e240008000a00 */
[----:B0-----:R-:W-:-:S04]  /*2d60*/  LEA R8, P0, R14, UR6, 0x2 ;  /* 0x000000060e087c11 */ /* 0x001fc8000f8010ff */
[----:B------:R-:W-:-:S05]  /*2d70*/  LEA.HI.X R9, R14, UR7, R15, 0x2, P0 ;  /* 0x000000070e097c11 */ /* 0x000fca00080f140f */
[----:B------:R0:W5:Y:S04]  /*2d80*/  LDG.E R16, desc[UR16][R8.64] ;  /* 0x0000001008107981 */ /* 0x000168000c1e1900 */
.L_x_46:
[----:B------:R-:W-:Y:S05]  /*2d90*/  BSYNC.RECONVERGENT B0 ;  /* 0x0000000000007941 */ /* 0x000fea0003800200 */
.L_x_45:
[----:B------:R-:W-:Y:S01]  /*2da0*/  IMAD R10, R10, R7, RZ ;  /* 0x000000070a0a7224 */ /* 0x000fe200078e02ff */
[----:B------:R-:W-:Y:S01]  /*2db0*/  UMOV UR6, 0x1 ;  /* 0x0000000100067882 */ /* 0x000fe20000000000 */
[----:B------:R-:W-:Y:S01]  /*2dc0*/  UMOV UR7, 0x0 ;  /* 0x0000000000077882 */ /* 0x000fe20000000000 */
[----:B-----5:R-:W-:Y:S01]  /*2dd0*/  FADD R3, R2, R3 ;  /* 0x0000000302037221 */ /* 0x020fe20000000000 */
[-C--:B------:R-:W-:Y:S01]  /*2de0*/  IMAD R15, R6, R11.reuse, R10 ;  /* 0x0000000b060f7224 */ /* 0x080fe200078e020a */
[----:B------:R-:W-:Y:S01]  /*2df0*/  BSSY.RECONVERGENT B0, `(.L_x_53) ;  /* 0x000004e000007945 */ /* 0x000fe20003800200 */
[----:B0-----:R-:W-:-:S04]  /*2e00*/  IMAD.WIDE.U32 R8, R7, R11, UR6 ;  /* 0x0000000607087e25 */ /* 0x001fc8000f8e000b */
[----:B------:R-:W-:Y:S01]  /*2e10*/  FADD R3, R3, R0 ;  /* 0x0000000003037221 */ /* 0x000fe20000000000 */
[----:B------:R-:W-:Y:S01]  /*2e20*/  IMAD.IADD R10, R9, 0x1, R15 ;  /* 0x00000001090a7824 */ /* 0x000fe200078e020f */
[----:B------:R-:W-:Y:S02]  /*2e30*/  ISETP.GE.U32.AND P0, PT, R4, R8, PT ;  /* 0x000000080400720c */ /* 0x000fe40003f06070 */
[----:B------:R-:W-:Y:S02]  /*2e40*/  FADD R0, R3, R16 ;  /* 0x0000001003007221 */ /* 0x000fe40000000000 */
        /* <DEDUP_REMOVED lines=13> */
[----:B------:R-:W-:-:S05]  /*2f20*/  IMAD R7, R18, R7, R2 ;  /* 0x0000000712077224 */ /* 0x000fca00078e0202 */
[----:B------:R-:W-:Y:S01]  /*2f30*/  IADD3 R5, PT, PT, R7, R5, RZ ;  /* 0x0000000507057210 */ /* 0x000fe20007ffe0ff */
[----:B------:R-:W-:Y:S06]  /*2f40*/  BRA `(.L_x_55) ;  /* 0x0000000000e07947 */ /* 0x000fec0003800000 */
.L_x_54:
        /* <DEDUP_REMOVED lines=19> */
[----:B------:R-:W-:Y:S01]  /*3080*/  ISETP.NE.U32.AND P2, PT, RZ, UR4, PT ;  /* 0x00000004ff007c0c */ /* 0x000fe2000bf45070 */
[----:B------:R-:W-:-:S06]  /*3090*/  IMAD.MOV.U32 R17, RZ, RZ, RZ ;  /* 0x000000ffff117224 */ /* 0x000fcc00078e00ff */
[----:B0-----:R-:W0:Y:S02]  /*30a0*/  MUFU.RCP R6, R6 ;  /* 0x0000000600067308 */ /* 0x001e240000001000 */
[----:B0-----:R-:W-:-:S06]  /*30b0*/  IADD3 R2, PT, PT, R6, 0xffffffe, RZ ;  /* 0x0ffffffe06027810 */ /* 0x001fcc0007ffe0ff */
        /* <DEDUP_REMOVED lines=11> */
[----:B------:R-:W-:-:S13]  /*3170*/  ISETP.GE.U32.AND P1, PT, R24, UR4, PT ;  /* 0x0000000418007c0c */ /* 0x000fda000bf26070 */
[----:B------:R-:W-:Y:S02]  /*3180*/  @P1 IADD3 R16, PT, PT, R16, 0x1, RZ ;  /* 0x0000000110101810 */ /* 0x000fe40007ffe0ff */
[----:B------:R-:W-:Y:S01]  /*3190*/  @!P2 LOP3.LUT R16, RZ, UR4, RZ, 0x33, !PT ;  /* 0x00000004ff10ac12 */ /* 0x000fe2000f8e33ff */
[----:B------:R-:W-:Y:S06]  /*31a0*/  BRA `(.L_x_58) ;  /* 0x0000000000107947 */ /* 0x000fec0003800000 */
.L_x_57:
[----:B------:R-:W-:Y:S01]  /*31b0*/  MOV R8, UR4 ;  /* 0x0000000400087c02 */ /* 0x000fe20008000f00 */
[----:B------:R-:W-:Y:S01]  /*31c0*/  IMAD.U32 R9, RZ, RZ, UR5 ;  /* 0x00000005ff097e24 */ /* 0x000fe2000f8e00ff */
[----:B------:R-:W-:-:S07]  /*31d0*/  MOV R18, 0x31f0 ;  /* 0x000031f000127802 */ /* 0x000fce0000000f00 */
[----:B------:R-:W-:Y:S05]  /*31e0*/  CALL.REL.NOINC `($__internal_0_$__cuda_sm20_div_u64) ;  /* 0x0000000000547944 */ /* 0x000fea0003c00000 */
.L_x_58:
[----:B------:R-:W-:Y:S05]  /*31f0*/  BSYNC.RECONVERGENT B1 ;  /* 0x0000000000017941 */ /* 0x000fea0003800200 */
.L_x_56:
        /* <DEDUP_REMOVED lines=13> */
.L_x_55:
[----:B------:R-:W-:Y:S05]  /*32d0*/  BSYNC.RECONVERGENT B0 ;  /* 0x0000000000007941 */ /* 0x000fea0003800200 */
.L_x_53:
[----:B------:R-:W0:Y:S02]  /*32e0*/  LDCU.64 UR6, c[0x0][0x388] ;  /* 0x00007100ff0677ac */ /* 0x000e240008000a00 */
[----:B0-----:R-:W-:-:S04]  /*32f0*/  LEA R2, P0, R4, UR6, 0x2 ;  /* 0x0000000604027c11 */ /* 0x001fc8000f8010ff */
[----:B------:R-:W-:Y:S01]  /*3300*/  LEA.HI.X R3, R4, UR7, R5, 0x2, P0 ;  /* 0x0000000704037c11 */ /* 0x000fe200080f1405 */
[----:B------:R-:W-:-:S05]  /*3310*/  FMUL R5, R0, 0.25 ;  /* 0x3e80000000057820 */ /* 0x000fca0000400000 */
[----:B------:R-:W-:Y:S01]  /*3320*/  STG.E desc[UR16][R2.64], R5 ;  /* 0x0000000502007986 */ /* 0x000fe2000c101910 */
[----:B------:R-:W-:Y:S05]  /*3330*/  EXIT ;  /* 0x000000000000794d */ /* 0x000fea0003800000 */
        .weak           $__internal_0_$__cuda_sm20_div_u64
        .type           $__internal_0_$__cuda_sm20_div_u64,@function
        .size           $__internal_0_$__cuda_sm20_div_u64,(.L_x_64 - $__internal_0_$__cuda_sm20_div_u64)
$__internal_0_$__cuda_sm20_div_u64:
[----:B------:R-:W-:Y:S01]  /*3340*/  IMAD.MOV.U32 R28, RZ, RZ, R8 ;  /* 0x000000ffff1c7224 */ /* 0x000fe200078e0008 */
[----:B------:R-:W-:-:S04]  /*3350*/  MOV R29, R9 ;  /* 0x00000009001d7202 */ /* 0x000fc80000000f00 */
[----:B------:R-:W0:Y:S08]  /*3360*/  I2F.U64.RP R23, R28 ;  /* 0x0000001c00177312 */ /* 0x000e300000309000 */
[----:B0-----:R-:W0:Y:S02]  /*3370*/  MUFU.RCP R27, R23 ;  /* 0x00000017001b7308 */ /* 0x001e240000001000 */
[----:B0-----:R-:W-:-:S06]  /*3380*/  VIADD R27, R27, 0x1ffffffe ;  /* 0x1ffffffe1b1b7836 */ /* 0x001fcc0000000000 */
[----:B------:R-:W0:Y:S02]  /*3390*/  F2I.U64.TRUNC R26, R27 ;  /* 0x0000001b001a7311 */ /* 0x000e24000020d800 */
[----:B0-----:R-:W-:-:S04]  /*33a0*/  IMAD.WIDE.U32 R16, R26, R8, RZ ;  /* 0x000000081a107225 */ /* 0x001fc800078e00ff */
[C---:B------:R-:W-:Y:S01]  /*33b0*/  IMAD R19, R26.reuse, R9, R17 ;  /* 0x000000091a137224 */ /* 0x040fe200078e0211 */
[----:B------:R-:W-:Y:S01]  /*33c0*/  IADD3 R17, P0, PT, RZ, -R16, RZ ;  /* 0x80000010ff117210 */ /* 0x000fe20007f1e0ff */
[----:B------:R-:W-:Y:S02]  /*33d0*/  IMAD.MOV.U32 R29, RZ, RZ, R26 ;  /* 0x000000ffff1d7224 */ /* 0x000fe400078e001a */
[----:B------:R-:W-:Y:S02]  /*33e0*/  IMAD R16, R27, R8, R19 ;  /* 0x000000081b107224 */ /* 0x000fe400078e0213 */
[----:B------:R-:W-:-:S03]  /*33f0*/  IMAD.HI.U32 R28, R26, R17, RZ ;  /* 0x000000111a1c7227 */ /* 0x000fc600078e00ff */
[----:B------:R-:W-:-:S05]  /*3400*/  IADD3.X R16, PT, PT, RZ, ~R16, RZ, P0, !PT ;  /* 0x80000010ff107210 */ /* 0x000fca00007fe4ff */
[----:B------:R-:W-:-:S04]  /*3410*/  IMAD.WIDE.U32 R28, P0, R26, R16, R28 ;  /* 0x000000101a1c7225 */ /* 0x000fc8000780001c */
[----:B------:R-:W-:-:S04]  /*3420*/  IMAD.HI.U32 R26, P1, R27, R17, R28 ;  /* 0x000000111b1a7227 */ /* 0x000fc8000782001c */
[CC--:B------:R-:W-:Y:S02]  /*3430*/  IMAD R17, R27.reuse, R16.reuse, RZ ;  /* 0x000000101b117224 */ /* 0x0c0fe400078e02ff */
[----:B------:R-:W-:-:S03]  /*3440*/  IMAD.HI.U32 R16, R27, R16, RZ ;  /* 0x000000101b107227 */ /* 0x000fc600078e00ff */
[----:B------:R-:W-:Y:S02]  /*3450*/  IADD3 R17, P2, PT, R17, R26, RZ ;  /* 0x0000001a11117210 */ /* 0x000fe40007f5e0ff */
[----:B------:R-:W-:-:S03]  /*3460*/  IADD3.X R16, PT, PT, R16, R27, RZ, P0, !PT ;  /* 0x0000001b10107210 */ /* 0x000fc600007fe4ff */
[----:B------:R-:W-:Y:S01]  /*3470*/  IMAD.WIDE.U32 R26, R17, R8, RZ ;  /* 0x00000008111a7225 */ /* 0x000fe200078e00ff */
[----:B------:R-:W-:-:S03]  /*3480*/  IADD3.X R19, PT, PT, RZ, RZ, R16, P2, P1 ;  /* 0x000000ffff137210 */ /* 0x000fc600017e2410 */
[----:B------:R-:W-:Y:S01]  /*3490*/  IMAD R16, R17, R9, R27 ;  /* 0x0000000911107224 */ /* 0x000fe200078e021b */
[----:B------:R-:W-:Y:S01]  /*34a0*/  IADD3 R23, P0, PT, RZ, -R26, RZ ;  /* 0x8000001aff177210 */ /* 0x000fe20007f1e0ff */
[----:B------:R-:W-:Y:S02]  /*34b0*/  IMAD.MOV.U32 R27, RZ, RZ, RZ ;  /* 0x000000ffff1b7224 */ /* 0x000fe400078e00ff */
[----:B------:R-:W-:Y:S02]  /*34c0*/  IMAD R25, R19, R8, R16 ;  /* 0x0000000813197224 */ /* 0x000fe400078e0210 */
[----:B------:R-:W-:-:S04]  /*34d0*/  IMAD.HI.U32 R16, R17, R23, RZ ;  /* 0x0000001711107227 */ /* 0x000fc800078e00ff */
[----:B------:R-:W-:-:S04]  /*34e0*/  IMAD.X R26, RZ, RZ, ~R25, P0 ;  /* 0x000000ffff1a7224 */ /* 0x000fc800000e0e19 */
[----:B------:R-:W-:-:S04]  /*34f0*/  IMAD.WIDE.U32 R28, P0, R17, R26, R16 ;  /* 0x0000001a111c7225 */ /* 0x000fc80007800010 */
[C---:B------:R-:W-:Y:S02]  /*3500*/  IMAD R16, R19.reuse, R26, RZ ;  /* 0x0000001a13107224 */ /* 0x040fe400078e02ff */
[----:B------:R-:W-:-:S04]  /*3510*/  IMAD.HI.U32 R23, P1, R19, R23, R28 ;  /* 0x0000001713177227 */ /* 0x000fc8000782001c */
[----:B------:R-:W-:Y:S01]  /*3520*/  IMAD.HI.U32 R26, R19, R26, RZ ;  /* 0x0000001a131a7227 */ /* 0x000fe200078e00ff */
[----:B------:R-:W-:-:S04]  /*3530*/  IADD3 R23, P2, PT, R16, R23, RZ ;  /* 0x0000001710177210 */ /* 0x000fc80007f5e0ff */
[----:B------:R-:W-:Y:S01]  /*3540*/  IADD3.X R17, PT, PT, R26, R19, RZ, P0, !PT ;  /* 0x000000131a117210 */ /* 0x000fe200007fe4ff */
[----:B------:R-:W-:-:S03]  /*3550*/  IMAD.HI.U32 R26, R23, R24, RZ ;  /* 0x00000018171a7227 */ /* 0x000fc600078e00ff */
[----:B------:R-:W-:Y:S01]  /*3560*/  IADD3.X R17, PT, PT, RZ, RZ, R17, P2, P1 ;  /* 0x000000ffff117210 */ /* 0x000fe200017e2411 */
[----:B------:R-:W-:-:S04]  /*3570*/  IMAD.WIDE.U32 R26, R23, R22, R26 ;  /* 0x00000016171a7225 */ /* 0x000fc800078e001a */
[C---:B------:R-:W-:Y:S02]  /*3580*/  IMAD R16, R17.reuse, R22, RZ ;  /* 0x0000001611107224 */ /* 0x040fe400078e02ff */
[----:B------:R-:W-:-:S04]  /*3590*/  IMAD.HI.U32 R19, P0, R17, R24, R26 ;  /* 0x0000001811137227 */ /* 0x000fc8000780001a */
[----:B------:R-:W-:Y:S01]  /*35a0*/  IMAD.HI.U32 R17, R17, R22, RZ ;  /* 0x0000001611117227 */ /* 0x000fe200078e00ff */
[----:B------:R-:W-:-:S04]  /*35b0*/  IADD3 R16, P1, PT, R16, R19, RZ ;  /* 0x0000001310107210 */ /* 0x000fc80007f3e0ff */
[----:B------:R-:W-:Y:S01]  /*35c0*/  IADD3.X R17, PT, PT, R17, RZ, RZ, P0, !PT ;  /* 0x000000ff11117210 */ /* 0x000fe200007fe4ff */
[----:B------:R-:W-:-:S04]  /*35d0*/  IMAD.WIDE.U32 R26, R16, R8, RZ ;  /* 0x00000008101a7225 */ /* 0x000fc800078e00ff */
[----:B------:R-:W-:Y:S01]  /*35e0*/  IMAD.X R17, RZ, RZ, R17, P1 ;  /* 0x000000ffff117224 */ /* 0x000fe200008e0611 */
[----:B------:R-:W-:Y:S01]  /*35f0*/  IADD3 R19, P1, PT, -R26, R24, RZ ;  /* 0x000000181a137210 */ /* 0x000fe20007f3e1ff */
[----:B------:R-:W-:-:S03]  /*3600*/  IMAD R23, R16, R9, R27 ;  /* 0x0000000910177224 */ /* 0x000fc600078e021b */
[-C--:B------:R-:W-:Y:S01]  /*3610*/  ISETP.GE.U32.AND P0, PT, R19, R8.reuse, PT ;  /* 0x000000081300720c */ /* 0x080fe20003f06070 */
[----:B------:R-:W-:-:S05]  /*3620*/  IMAD R23, R17, R8, R23 ;  /* 0x0000000811177224 */ /* 0x000fca00078e0217 */
[----:B------:R-:W-:Y:S02]  /*3630*/  IADD3.X R22, PT, PT, ~R23, R22, RZ, P1, !PT ;  /* 0x0000001617167210 */ /* 0x000fe40000ffe5ff */
[----:B------:R-:W-:Y:S02]  /*3640*/  IADD3 R24, P1, PT, -R8, R19, RZ ;  /* 0x0000001308187210 */ /* 0x000fe40007f3e1ff */
[----:B------:R-:W-:Y:S02]  /*3650*/  IADD3 R23, P2, PT, R16, 0x1, RZ ;  /* 0x0000000110177810 */ /* 0x000fe40007f5e0ff */
[C---:B------:R-:W-:Y:S01]  /*3660*/  ISETP.GE.U32.AND.EX P0, PT, R22.reuse, R9, PT, P0 ;  /* 0x000000091600720c */ /* 0x040fe20003f06100 */
[----:B------:R-:W-:Y:S01]  /*3670*/  IMAD.X R25, R22, 0x1, ~R9, P1 ;  /* 0x0000000116197824 */ /* 0x000fe200008e0e09 */
[----:B------:R-:W-:Y:S02]  /*3680*/  IADD3.X R26, PT, PT, RZ, R17, RZ, P2, !PT ;  /* 0x00000011ff1a7210 */ /* 0x000fe400017fe4ff */
[----:B------:R-:W-:-:S02]  /*3690*/  SEL R23, R23, R16, P0 ;  /* 0x0000001017177207 */ /* 0x000fc40000000000 */
[----:B------:R-:W-:Y:S02]  /*36a0*/  SEL R19, R24, R19, P0 ;  /* 0x0000001318137207 */ /* 0x000fe40000000000 */
[----:B------:R-:W-:Y:S02]  /*36b0*/  SEL R26, R26, R17, P0 ;  /* 0x000000111a1a7207 */ /* 0x000fe40000000000 */
[----:B------:R-:W-:Y:S02]  /*36c0*/  IADD3 R16, P2, PT, R23, 0x1, RZ ;  /* 0x0000000117107810 */ /* 0x000fe40007f5e0ff */
[----:B------:R-:W-:Y:S02]  /*36d0*/  SEL R22, R25, R22, P0 ;  /* 0x0000001619167207 */ /* 0x000fe40000000000 */
[----:B------:R-:W-:Y:S01]  /*36e0*/  ISETP.GE.U32.AND P0, PT, R19, R8, PT ;  /* 0x000000081300720c */ /* 0x000fe20003f06070 */
[----:B------:R-:W-:Y:S01]  /*36f0*/  IMAD.X R17, RZ, RZ, R26, P2 ;  /* 0x000000ffff117224 */ /* 0x000fe200010e061a */
[----:B------:R-:W-:Y:S01]  /*3700*/  ISETP.NE.U32.AND P1, PT, R8, RZ, PT ;  /* 0x000000ff0800720c */ /* 0x000fe20003f25070 */
[----:B------:R-:W-:Y:S01]  /*3710*/  HFMA2 R19, -RZ, RZ, 0, 0 ;  /* 0x00000000ff137431 */ /* 0x000fe200000001ff */
[----:B------:R-:W-:-:S02]  /*3720*/  ISETP.GE.U32.AND.EX P0, PT, R22, R9, PT, P0 ;  /* 0x000000091600720c */ /* 0x000fc40003f06100 */
[----:B------:R-:W-:Y:S02]  /*3730*/  ISETP.NE.AND.EX P1, PT, R9, RZ, PT, P1 ;  /* 0x000000ff0900720c */ /* 0x000fe40003f25310 */
[----:B------:R-:W-:Y:S02]  /*3740*/  SEL R16, R16, R23, P0 ;  /* 0x0000001710107207 */ /* 0x000fe40000000000 */
[----:B------:R-:W-:Y:S02]  /*3750*/  SEL R17, R17, R26, P0 ;  /* 0x0000001a11117207 */ /* 0x000fe40000000000 */
[----:B------:R-:W-:Y:S02]  /*3760*/  SEL R16, R16, 0xffffffff, P1 ;  /* 0xffffffff10107807 */ /* 0x000fe40000800000 */
[----:B------:R-:W-:Y:S01]  /*3770*/  SEL R17, R17, 0xffffffff, P1 ;  /* 0xffffffff11117807 */ /* 0x000fe20000800000 */
[----:B------:R-:W-:Y:S06]  /*3780*/  RET.REL.NODEC R18 `(_Z21calculateKernelUpdatePfS_yy) ;  /* 0xffffffc8121c7950 */ /* 0x000fec0003c3ffff */
.L_x_59:
[----:B------:R-:W-:-:S00]  /*3790*/  BRA `(.L_x_59) ;  /* 0xfffffffc00fc7947 */ /* 0x000fc0000383ffff */
[----:B------:R-:W-:-:S00]  /*37a0*/  NOP ;  /* 0x0000000000007918 */ /* 0x000fc00000000000 */
        /* <DEDUP_REMOVED lines=13> */
.L_x_64:


//--------------------- .text._Z15calculateKernelPfS_y --------------------------
	.section	.text._Z15calculateKernelPfS_y,"ax",@progbits
	.align	128
        .global         _Z15calculateKernelPfS_y
        .type           _Z15calculateKernelPfS_y,@function
        .size           _Z15calculateKernelPfS_y,(.L_x_65 - _Z15calculateKernelPfS_y)
        .other          _Z15calculateKernelPfS_y,@"STO_CUDA_ENTRY STV_DEFAULT"
_Z15calculateKernelPfS_y:
.text._Z15calculateKernelPfS_y:
[----:B------:R-:W-:Y:S01]  /*0000*/  LDC R1, c[0x0][0x37c] ;  /* 0x0000df00ff017b82 */ /* 0x000fe20000000800 */
[----:B------:R-:W0:Y:S07]  /*0010*/  S2R R3, SR_TID.X ;  /* 0x0000000000037919 */ /* 0x000e2e0000002100 */
[----:B------:R-:W0:Y:S01]  /*0020*/  S2UR UR7, SR_CTAID.X ;  /* 0x00000000000779c3 */ /* 0x000e220000002500 */
[----:B------:R-:W1:Y:S01]  /*0030*/  LDCU.64 UR4, c[0x0][0x390] ;  /* 0x00007200ff0477ac */ /* 0x000e620008000a00 */
[----:B------:R-:W-:Y:S06]  /*0040*/  BSSY.RECONVERGENT B0, `(.L_x_60) ;  /* 0x0000023000007945 */ /* 0x000fec0003800200 */
[----:B------:R-:W0:Y:S01]  /*0050*/  LDC R0, c[0x0][0x360] ;  /* 0x0000d800ff007b82 */ /* 0x000e220000000800 */
[----:B-1----:R-:W-:-:S04]  /*0060*/  UIADD3 UR6, UP0, UPT, UR4, -0x2, URZ ;  /* 0xfffffffe04067890 */ /* 0x002fc8000ff1e0ff */
[----:B------:R-:W-:Y:S01]  /*0070*/  UIADD3.X UR5, UPT, UPT, UR5, -0x1, URZ, UP0, !UPT ;  /* 0xffffffff05057890 */ /* 0x000fe200087fe4ff */
[----:B0-----:R-:W-:-:S05]  /*0080*/  IMAD R0, R0, UR7, R3 ;  /* 0x0000000700007c24 */ /* 0x001fca000f8e0203 */
[----:B------:R-:W-:-:S04]  /*0090*/  SHF.R.S32.HI R2, RZ, 0x1f, R0 ;  /* 0x0000001fff027819 */ /* 0x000fc80000011400 */
        /* <DEDUP_REMOVED lines=8> */
[----:B0-----:R-:W-:Y:S02]  /*0120*/  IMAD.MOV.U32 R4, RZ, RZ, RZ ;  /* 0x000000ffff047224 */ /* 0x001fe400078e00ff */
        /* <DEDUP_REMOVED lines=10> */
[----:B------:R-:W-:Y:S01]  /*01d0*/  @P1 VIADD R5, R5, 0x1 ;  /* 0x0000000105051836 */ /* 0x000fe20000000000 */
[----:B------:R-:W-:-:S05]  /*01e0*/  @!P2 LOP3.LUT R5, RZ, UR6, RZ, 0x33, !PT ;  /* 0x00000006ff05ac12 */ /* 0x000fca000f8e33ff */
[----:B------:R-:W-:-:S04]  /*01f0*/  IMAD.MOV R3, RZ, RZ, -R5 ;  /* 0x000000ffff037224 */ /* 0x000fc800078e0a05 */
[----:B------:R-:W-:Y:S01]  /*0200*/  IMAD R3, R3, UR6, R0 ;  /* 0x0000000603037c24 */ /* 0x000fe2000f8e0200 */
[----:B------:R-:W-:Y:S06]  /*0210*/  BRA `(.L_x_62) ;  /* 0x0000000000147947 */ /* 0x000fec0003800000 */
.L_x_61:
[----:B------:R-:W-:-:S07]  /*0220*/  MOV R4, 0x240 ;  /* 0x0000024000047802 */ /* 0x000fce0000000f00 */
[----:B------:R-:W-:Y:S05]  /*0230*/  CALL.REL.NOINC `($__internal_1_$__cuda_sm20_div_u64) ;  /* 0x0000000000c07944 */ /* 0x000fea0003c00000 */
[----:B------:R-:W-:Y:S01]  /*0240*/  IADD3 R7, PT, PT, RZ, -R3, RZ ;  /* 0x80000003ff077210 */ /* 0x000fe20007ffe0ff */
[----:B------:R-:W-:-:S04]  /*0250*/  IMAD.MOV.U32 R5, RZ, RZ, R3 ;  /* 0x000000ffff057224 */ /* 0x000fc800078e0003 */
[----:B------:R-:W-:-:S07]  /*0260*/  IMAD R3, R7, UR6, R0 ;  /* 0x0000000607037c24 */ /* 0x000fce000f8e0200 */
.L_x_62:
[----:B------:R-:W-:Y:S05]  /*0270*/  BSYNC.RECONVERGENT B0 ;  /* 0x0000000000007941 */ /* 0x000fea0003800200 */
.L_x_60:
[----:B------:R-:W-:Y:S02]  /*0280*/  UIMAD UR4, UR5, UR6, URZ ;  /* 0x00000006050472a4 */ /* 0x000fe4000f8e02ff */
[----:B------:R-:W-:Y:S02]  /*0290*/  UIMAD.WIDE.U32 UR8, UR6, UR6, URZ ;  /* 0x00000006060872a5 */ /* 0x000fe4000f8e00ff */
[----:B------:R-:W-:Y:S01]  /*02a0*/  UIMAD UR4, UR6, UR5, UR4 ;  /* 0x00000005060472a4 */ /* 0x000fe2000f8e0204 */
[----:B------:R-:W0:Y:S03]  /*02b0*/  LDCU.64 UR12, c[0x0][0x390] ;  /* 0x00007200ff0c77ac */ /* 0x000e260008000a00 */
[----:B------:R-:W-:Y:S01]  /*02c0*/  ISETP.LT.U32.AND P0, PT, R0, UR8, PT ;  /* 0x0000000800007c0c */ /* 0x000fe2000bf01070 */
[----:B------:R-:W-:-:S06]  /*02d0*/  UIADD3 UR4, UPT, UPT, UR9, UR4, URZ ;  /* 0x0000000409047290 */ /* 0x000fcc000fffe0ff */
[----:B------:R-:W-:-:S05]  /*02e0*/  IMAD.U32 R7, RZ, RZ, UR4 ;  /* 0x00000004ff077e24 */ /* 0x000fca000f8e00ff */
[----:B------:R-:W-:Y:S01]  /*02f0*/  ISETP.GT.U32.AND.EX P0, PT, R7, R2, PT, P0 ;  /* 0x000000020700720c */ /* 0x000fe20003f04100 */
[----:B0-----:R-:W-:-:S04]  /*0300*/  VIADD R0, R3, UR12 ;  /* 0x0000000c03007c36 */ /* 0x001fc80008000000 */
[----:B------:R-:W-:-:S08]  /*0310*/  IMAD R9, R5, UR12, R0 ;  /* 0x0000000c05097c24 */ /* 0x000fd0000f8e0200 */
[----:B------:R-:W-:Y:S05]  /*0320*/  @!P0 EXIT ;  /* 0x000000000000894d */ /* 0x000fea0003800000 */
[----:B------:R-:W0:Y:S01]  /*0330*/  LDCU.128 UR8, c[0x0][0x380] ;  /* 0x00007000ff0877ac */ /* 0x000e220008000c00 */
[----:B------:R-:W-:Y:S01]  /*0340*/  IADD3 R11, P0, PT, RZ, RZ, RZ ;  /* 0x000000ffff0b7210 */ /* 0x000fe20007f1e0ff */
[----:B------:R-:W1:Y:S03]  /*0350*/  LDCU.64 UR4, c[0x0][0x358] ;  /* 0x00006b00ff0477ac */ /* 0x000e660008000a00 */
[C---:B------:R-:W-:Y:S02]  /*0360*/  IADD3.X R12, PT, PT, R9.reuse, 0x1, RZ, P0, !PT ;  /* 0x00000001090c7810 */ /* 0x040fe400007fe4ff */
[----:B------:R-:W-:Y:S02]  /*0370*/  IADD3.X R0, PT, PT, R9, 0x2, RZ, P0, !PT ;  /* 0x0000000209007810 */ /* 0x000fe400007fe4ff */
[----:B------:R-:W-:Y:S02]  /*0380*/  SHF.R.S32.HI R8, RZ, 0x1f, R12 ;  /* 0x0000001fff087819 */ /* 0x000fe4000001140c */
[----:B------:R-:W-:-:S02]  /*0390*/  IADD3 R5, P2, PT, R12, -UR12, RZ ;  /* 0x8000000c0c057c10 */ /* 0x000fc4000ff5e0ff */
[----:B------:R-:W-:Y:S02]  /*03a0*/  IADD3 R3, P1, PT, R12, UR12, RZ ;  /* 0x0000000c0c037c10 */ /* 0x000fe4000ff3e0ff */
[C---:B------:R-:W-:Y:S02]  /*03b0*/  IADD3.X R6, PT, PT, R8.reuse, ~UR13, RZ, P2, !PT ;  /* 0x8000000d08067c10 */ /* 0x040fe400097fe4ff */
[----:B------:R-:W-:Y:S02]  /*03c0*/  IADD3.X R8, PT, PT, R8, UR13, RZ, P1, !PT ;  /* 0x0000000d08087c10 */ /* 0x000fe40008ffe4ff */
[----:B0-----:R-:W-:Y:S02]  /*03d0*/  LEA R4, P2, R5, UR8, 0x2 ;  /* 0x0000000805047c11 */ /* 0x001fe4000f8410ff */
[----:B------:R-:W-:Y:S02]  /*03e0*/  LEA R2, P0, R3, UR8, 0x2 ;  /* 0x0000000803027c11 */ /* 0x000fe4000f8010ff */
[----:B------:R-:W-:-:S02]  /*03f0*/  LEA.HI.X R5, R5, UR9, R6, 0x2, P2 ;  /* 0x0000000905057c11 */ /* 0x000fc400090f1406 */
[----:B------:R-:W-:Y:S02]  /*0400*/  SHF.R.S64 R6, R11, 0x1e, R0 ;  /* 0x0000001e0b067819 */ /* 0x000fe40000001000 */
[----:B------:R-:W-:Y:S01]  /*0410*/  LEA.HI.X R3, R3, UR9, R8, 0x2, P0 ;  /* 0x0000000903037c11 */ /* 0x000fe200080f1408 */
[----:B-1----:R-:W2:Y:S01]  /*0420*/  LDG.E R4, desc[UR4][R4.64] ;  /* 0x0000000404047981 */ /* 0x002ea2000c1e1900 */
[----:B------:R-:W-:Y:S02]  /*0430*/  SHF.R.S64 R8, RZ, 0x1e, R9 ;  /* 0x0000001eff087819 */ /* 0x000fe40000001009 */
[----:B------:R-:W-:Y:S02]  /*0440*/  IADD3 R6, P0, PT, R6, UR8, RZ ;  /* 0x0000000806067c10 */ /* 0x000fe4000ff1e0ff */
[----:B------:R-:W-:Y:S01]  /*0450*/  IADD3 R8, P1, PT, R8, UR8, RZ ;  /* 0x0000000808087c10 */ /* 0x000fe2000ff3e0ff */
[----:B------:R-:W2:Y:S01]  /*0460*/  LDG.E R3, desc[UR4][R2.64] ;  /* 0x0000000402037981 */ /* 0x000ea2000c1e1900 */
[----:B------:R-:W-:-:S02]  /*0470*/  LEA.HI.X.SX32 R7, R0, UR9, 0x2, P0 ;  /* 0x0000000900077c11 */ /* 0x000fc400080f16ff */
[----:B------:R-:W-:-:S04]  /*0480*/  LEA.HI.X.SX32 R9, R9, UR9, 0x2, P1 ;  /* 0x0000000909097c11 */ /* 0x000fc800088f16ff */
[----:B------:R-:W3:Y:S04]  /*0490*/  LDG.E R7, desc[UR4][R6.64] ;  /* 0x0000000406077981 */ /* 0x000ee8000c1e1900 */
[----:B------:R-:W4:Y:S01]  /*04a0*/  LDG.E R9, desc[UR4][R8.64] ;  /* 0x0000000408097981 */ /* 0x000f22000c1e1900 */
[----:B------:R-:W-:-:S04]  /*04b0*/  SHF.R.S64 R10, R11, 0x1e, R12 ;  /* 0x0000001e0b0a7819 */ /* 0x000fc8000000100c */
[----:B------:R-:W-:-:S04]  /*04c0*/  IADD3 R10, P0, PT, R10, UR10, RZ ;  /* 0x0000000a0a0a7c10 */ /* 0x000fc8000ff1e0ff */
[----:B------:R-:W-:Y:S01]  /*04d0*/  LEA.HI.X.SX32 R11, R12, UR11, 0x2, P0 ;  /* 0x0000000b0c0b7c11 */ /* 0x000fe200080f16ff */
[----:B--2---:R-:W-:-:S04]  /*04e0*/  FADD R0, R4, R3 ;  /* 0x0000000304007221 */ /* 0x004fc80000000000 */
[----:B---3--:R-:W-:-:S04]  /*04f0*/  FADD R0, R0, R7 ;  /* 0x0000000700007221 */ /* 0x008fc80000000000 */
[----:B----4-:R-:W-:-:S04]  /*0500*/  FADD R0, R0, R9 ;  /* 0x0000000900007221 */ /* 0x010fc80000000000 */
[----:B------:R-:W-:-:S05]  /*0510*/  FMUL R5, R0, 0.25 ;  /* 0x3e80000000057820 */ /* 0x000fca0000400000 */
[----:B------:R-:W-:Y:S01]  /*0520*/  STG.E desc[UR4][R10.64], R5 ;  /* 0x000000050a007986 */ /* 0x000fe2000c101904 */
[----:B------:R-:W-:Y:S05]  /*0530*/  EXIT ;  /* 0x000000000000794d */ /* 0x000fea0003800000 */
        .weak           $__internal_1_$__cuda_sm20_div_u64
        .type           $__internal_1_$__cuda_sm20_div_u64,@function
        .size           $__internal_1_$__cuda_sm20_div_u64,(.L_x_65 - $__internal_1_$__cuda_sm20_div_u64)
$__internal_1_$__cuda_sm20_div_u64:
[----:B------:R-:W-:Y:S02]  /*0540*/  UMOV UR4, UR6 ;  /* 0x0000000600047c82 */ /* 0x000fe40008000000 */
[----:B------:R-:W0:Y:S08]  /*0550*/  I2F.U64.RP R3, UR4 ;  /* 0x0000000400037d12 */ /* 0x000e300008309000 */
[----:B0-----:R-:W0:Y:S02]  /*0560*/  MUFU.RCP R3, R3 ;  /* 0x0000000300037308 */ /* 0x001e240000001000 */
[----:B0-----:R-:W-:-:S06]  /*0570*/  IADD3 R6, PT, PT, R3, 0x1ffffffe, RZ ;  /* 0x1ffffffe03067810 */ /* 0x001fcc0007ffe0ff */
[----:B------:R-:W0:Y:S02]  /*0580*/  F2I.U64.TRUNC R6, R6 ;  /* 0x0000000600067311 */ /* 0x000e24000020d800 */
[----:B0-----:R-:W-:-:S04]  /*0590*/  IMAD.WIDE.U32 R8, R6, UR6, RZ ;  /* 0x0000000606087c25 */ /* 0x001fc8000f8e00ff */
[C---:B------:R-:W-:Y:S01]  /*05a0*/  IMAD R5, R6.reuse, UR5, R9 ;  /* 0x0000000506057c24 */ /* 0x040fe2000f8e0209 */
[----:B------:R-:W-:Y:S01]  /*05b0*/  IADD3 R11, P0, PT, RZ, -R8, RZ ;  /* 0x80000008ff0b7210 */ /* 0x000fe20007f1e0ff */
[----:B------:R-:W-:Y:S02]  /*05c0*/  IMAD.MOV.U32 R9, RZ, RZ, R6 ;  /* 0x000000ffff097224 */ /* 0x000fe400078e0006 */
[----:B------:R-:W-:Y:S02]  /*05d0*/  IMAD R5, R7, UR6, R5 ;  /* 0x0000000607057c24 */ /* 0x000fe4000f8e0205 */
[----:B------:R-:W-:-:S04]  /*05e0*/  IMAD.HI.U32 R8, R6, R11, RZ ;  /* 0x0000000b06087227 */ /* 0x000fc800078e00ff */
[----:B------:R-:W-:-:S04]  /*05f0*/  IMAD.X R5, RZ, RZ, ~R5, P0 ;  /* 0x000000ffff057224 */ /* 0x000fc800000e0e05 */
[----:B------:R-:W-:-:S04]  /*0600*/  IMAD.WIDE.U32 R8, P0, R6, R5, R8 ;  /* 0x0000000506087225 */ /* 0x000fc80007800008 */
[C---:B------:R-:W-:Y:S02]  /*0610*/  IMAD R13, R7.reuse, R5, RZ ;  /* 0x00000005070d7224 */ /* 0x040fe400078e02ff */
[----:B------:R-:W-:-:S04]  /*0620*/  IMAD.HI.U32 R8, P1, R7, R11, R8 ;  /* 0x0000000b07087227 */ /* 0x000fc80007820008 */
[----:B------:R-:W-:Y:S01]  /*0630*/  IMAD.HI.U32 R3, R7, R5, RZ ;  /* 0x0000000507037227 */ /* 0x000fe200078e00ff */
[----:B------:R-:W-:-:S03]  /*0640*/  IADD3 R9, P2, PT, R13, R8, RZ ;  /* 0x000000080d097210 */ /* 0x000fc60007f5e0ff */
[----:B------:R-:W-:Y:S02]  /*0650*/  IMAD.X R3, R3, 0x1, R7, P0 ;  /* 0x0000000103037824 */ /* 0x000fe400000e0607 */
[----:B------:R-:W-:-:S03]  /*0660*/  IMAD.WIDE.U32 R6, R9, UR6, RZ ;  /* 0x0000000609067c25 */ /* 0x000fc6000f8e00ff */
[----:B------:R-:W-:Y:S01]  /*0670*/  IADD3.X R3, PT, PT, RZ, RZ, R3, P2, P1 ;  /* 0x000000ffff037210 */ /* 0x000fe200017e2403 */
[----:B------:R-:W-:Y:S01]  /*0680*/  IMAD R8, R9, UR5, R7 ;  /* 0x0000000509087c24 */ /* 0x000fe2000f8e0207 */
[----:B------:R-:W-:-:S03]  /*0690*/  IADD3 R7, P0, PT, RZ, -R6, RZ ;  /* 0x80000006ff077210 */ /* 0x000fc60007f1e0ff */
[----:B------:R-:W-:Y:S02]  /*06a0*/  IMAD R5, R3, UR6, R8 ;  /* 0x0000000603057c24 */ /* 0x000fe4000f8e0208 */
[----:B------:R-:W-:-:S03]  /*06b0*/  IMAD.HI.U32 R8, R9, R7, RZ ;  /* 0x0000000709087227 */ /* 0x000fc600078e00ff */
[----:B------:R-:W-:-:S05]  /*06c0*/  IADD3.X R6, PT, PT, RZ, ~R5, RZ, P0, !PT ;  /* 0x80000005ff067210 */ /* 0x000fca00007fe4ff */
[----:B------:R-:W-:-:S04]  /*06d0*/  IMAD.WIDE.U32 R8, P0, R9, R6, R8 ;  /* 0x0000000609087225 */ /* 0x000fc80007800008 */
[C---:B------:R-:W-:Y:S02]  /*06e0*/  IMAD R10, R3.reuse, R6, RZ ;  /* 0x00000006030a7224 */ /* 0x040fe400078e02ff */
[----:B------:R-:W-:-:S04]  /*06f0*/  IMAD.HI.U32 R5, P1, R3, R7, R8 ;  /* 0x0000000703057227 */ /* 0x000fc80007820008 */
[----:B------:R-:W-:Y:S01]  /*0700*/  IMAD.HI.U32 R6, R3, R6, RZ ;  /* 0x0000000603067227 */ /* 0x000fe200078e00ff */
[----:B------:R-:W-:-:S03]  /*0710*/  IADD3 R5, P2, PT, R10, R5, RZ ;  /* 0x000000050a057210 */ /* 0x000fc60007f5e0ff */
[----:B------:R-:W-:Y:S02]  /*0720*/  IMAD.X R3, R6, 0x1, R3, P0 ;  /* 0x0000000106037824 */ /* 0x000fe400000e0603 */
[----:B------:R-:W-:-:S03]  /*0730*/  IMAD.HI.U32 R6, R5, R0, RZ ;  /* 0x0000000005067227 */ /* 0x000fc600078e00ff */
[----:B------:R-:W-:Y:S01]  /*0740*/  IADD3.X R3, PT, PT, RZ, RZ, R3, P2, P1 ;  /* 0x000000ffff037210 */ /* 0x000fe200017e2403 */
[----:B------:R-:W-:Y:S02]  /*0750*/  IMAD.MOV.U32 R7, RZ, RZ, RZ ;  /* 0x000000ffff077224 */ /* 0x000fe400078e00ff */
[----:B------:R-:W-:-:S04]  /*0760*/  IMAD.WIDE.U32 R6, R5, R2, R6 ;  /* 0x0000000205067225 */ /* 0x000fc800078e0006 */
[C---:B------:R-:W-:Y:S02]  /*0770*/  IMAD R8, R3.reuse, R2, RZ ;  /* 0x0000000203087224 */ /* 0x040fe400078e02ff */
[----:B------:R-:W-:-:S04]  /*0780*/  IMAD.HI.U32 R5, P0, R3, R0, R6 ;  /* 0x0000000003057227 */ /* 0x000fc80007800006 */
[----:B------:R-:W-:Y:S01]  /*0790*/  IMAD.HI.U32 R3, R3, R2, RZ ;  /* 0x0000000203037227 */ /* 0x000fe200078e00ff */
[----:B------:R-:W-:-:S03]  /*07a0*/  IADD3 R5, P1, PT, R8, R5, RZ ;  /* 0x0000000508057210 */ /* 0x000fc60007f3e0ff */
[----:B------:R-:W-:Y:S02]  /*07b0*/  IMAD.X R3, RZ, RZ, R3, P0 ;  /* 0x000000ffff037224 */ /* 0x000fe400000e0603 */
[----:B------:R-:W-:-:S03]  /*07c0*/  IMAD.WIDE.U32 R6, R5, UR6, RZ ;  /* 0x0000000605067c25 */ /* 0x000fc6000f8e00ff */
[----:B------:R-:W-:Y:S01]  /*07d0*/  IADD3.X R3, PT, PT, RZ, R3, RZ, P1, !PT ;  /* 0x00000003ff037210 */ /* 0x000fe20000ffe4ff */
[C---:B------:R-:W-:Y:S01]  /*07e0*/  IMAD R8, R5.reuse, UR5, R7 ;  /* 0x0000000505087c24 */ /* 0x040fe2000f8e0207 */
[----:B------:R-:W-:Y:S01]  /*07f0*/  IADD3 R10, P1, PT, -R6, R0, RZ ;  /* 0x00000000060a7210 */ /* 0x000fe20007f3e1ff */
[----:B------:R-:W-:Y:S02]  /*0800*/  VIADD R6, R5, 0x1 ;  /* 0x0000000105067836 */ /* 0x000fe40000000000 */
[----:B------:R-:W-:Y:S01]  /*0810*/  IMAD R3, R3, UR6, R8 ;  /* 0x0000000603037c24 */ /* 0x000fe2000f8e0208 */
[----:B------:R-:W-:-:S03]  /*0820*/  ISETP.GE.U32.AND P0, PT, R10, UR6, PT ;  /* 0x000000060a007c0c */ /* 0x000fc6000bf06070 */
[----:B------:R-:W-:Y:S01]  /*0830*/  IMAD.X R8, R2, 0x1, ~R3, P1 ;  /* 0x0000000102087824 */ /* 0x000fe200008e0e03 */
[----:B------:R-:W-:-:S04]  /*0840*/  IADD3 R3, P1, PT, R10, -UR6, RZ ;  /* 0x800000060a037c10 */ /* 0x000fc8000ff3e0ff */
[C---:B------:R-:W-:Y:S02]  /*0850*/  ISETP.GE.U32.AND.EX P0, PT, R8.reuse, UR5, PT, P0 ;  /* 0x0000000508007c0c */ /* 0x040fe4000bf06100 */
[----:B------:R-:W-:Y:S02]  /*0860*/  IADD3.X R7, PT, PT, R8, ~UR5, RZ, P1, !PT ;  /* 0x8000000508077c10 */ /* 0x000fe40008ffe4ff */
[----:B------:R-:W-:Y:S02]  /*0870*/  SEL R3, R3, R10, P0 ;  /* 0x0000000a03037207 */ /* 0x000fe40000000000 */
[----:B------:R-:W-:Y:S02]  /*0880*/  SEL R7, R7, R8, P0 ;  /* 0x0000000807077207 */ /* 0x000fe40000000000 */
[----:B------:R-:W-:Y:S01]  /*0890*/  SEL R6, R6, R5, P0 ;  /* 0x0000000506067207 */ /* 0x000fe20000000000 */
[----:B------:R-:W-:Y:S01]  /*08a0*/  IMAD.MOV.U32 R5, RZ, RZ, 0x0 ;  /* 0x00000000ff057424 */ /* 0x000fe200078e00ff */
[----:B------:R-:W-:-:S02]  /*08b0*/  ISETP.GE.U32.AND P0, PT, R3, UR6, PT ;  /* 0x0000000603007c0c */ /* 0x000fc4000bf06070 */
[----:B------:R-:W-:Y:S02]  /*08c0*/  ISETP.NE.U32.AND P1, PT, RZ, UR6, PT ;  /* 0x00000006ff007c0c */ /* 0x000fe4000bf25070 */
[----:B------:R-:W-:Y:S02]  /*08d0*/  IADD3 R3, PT, PT, R6, 0x1, RZ ;  /* 0x0000000106037810 */ /* 0x000fe40007ffe0ff */
[----:B------:R-:W-:Y:S02]  /*08e0*/  ISETP.GE.U32.AND.EX P0, PT, R7, UR5, PT, P0 ;  /* 0x0000000507007c0c */ /* 0x000fe4000bf06100 */
[----:B------:R-:W-:Y:S02]  /*08f0*/  ISETP.NE.AND.EX P1, PT, RZ, UR5, PT, P1 ;  /* 0x00000005ff007c0c */ /* 0x000fe4000bf25310 */
[----:B------:R-:W-:-:S04]  /*0900*/  SEL R3, R3, R6, P0 ;  /* 0x0000000603037207 */ /* 0x000fc80000000000 */
[----:B------:R-:W-:Y:S01]  /*0910*/  SEL R3, R3, 0xffffffff, P1 ;  /* 0xffffffff03037807 */ /* 0x000fe20000800000 */
[----:B------:R-:W-:Y:S06]  /*0920*/  RET.REL.NODEC R4 `(_Z15calculateKernelPfS_y) ;  /* 0xfffffff404b47950 */ /* 0x000fec0003c3ffff */
.L_x_63:
        /* <DEDUP_REMOVED lines=13> */
.L_x_65:


//--------------------- .nv.shared.reserved.0     --------------------------
	.section	.nv.shared.reserved.0,"aw",@nobits
	.weak		__nv_reservedSMEM_offset_0_alias
	.size		__nv_reservedSMEM_offset_0_alias, 0, 64
	.other		__nv_reservedSMEM_offset_0_alias,@"STO_CUDA_RESERVED_SHARED STV_DEFAULT"
__nv_reservedSMEM_offset_0_alias:
	.zero		0
	.zero		64


//--------------------- .nv.constant0._Z21calculateKernelUpdatePfS_yy --------------------------
	.section	.nv.constant0._Z21calculateKernelUpdatePfS_yy,"a",@progbits
	.sectionflags	@""
	.align	4
.nv.constant0._Z21calculateKernelUpdatePfS_yy:
	.zero		928


//--------------------- .nv.constant0._Z15calculateKernelPfS_y --------------------------
	.section	.nv.constant0._Z15calculateKernelPfS_y,"a",@progbits
	.sectionflags	@""
	.align	4
.nv.constant0._Z15calculateKernelPfS_y:
	.zero		920


//--------------------- SYMBOLS --------------------------

	.type		.nv.reservedSmem.offset0,@object
	.size		.nv.reservedSmem.offset0,0x4
